def attn_fwd(
    Q,
    K,
    V,
    Out,
    Lse,
    sm_scale,
    stride_qz,
    stride_qh,
    stride_qm,
    stride_qk,
    stride_kz,
    stride_kh,
    stride_kn,
    stride_kk,
    stride_vz,
    stride_vh,
    stride_vn,
    stride_vk,
    stride_oz,
    stride_oh,
    stride_om,
    stride_ok,
    seqlen_q,
    seqlen_k,
    BLOCK_M: tl.constexpr,
    BLOCK_N: tl.constexpr,
    HEAD_DIM: tl.constexpr,
    CAUSAL: tl.constexpr,
):
    start_m = tl.program_id(0)
    off_hz = tl.program_id(1)
    q_off = off_hz * stride_qh
    k_off = off_hz * stride_kh
    v_off = off_hz * stride_vh
    offs_m = start_m * BLOCK_M + tl.arange(0, BLOCK_M)
    offs_d = tl.arange(0, HEAD_DIM)
    offs_n = tl.arange(0, BLOCK_N)
    q_ptrs = Q + q_off + offs_m[:, None] * stride_qm + offs_d[None, :] * stride_qk
    k_ptrs = K + k_off + offs_d[:, None] * stride_kk + offs_n[None, :] * stride_kn
    v_ptrs = V + v_off + offs_n[:, None] * stride_vn + offs_d[None, :] * stride_vk
    m_i = tl.full([BLOCK_M], float("-inf"), dtype=tl.float32)
    l_i = tl.zeros([BLOCK_M], dtype=tl.float32) + 1.0
    acc = tl.zeros([BLOCK_M, HEAD_DIM], dtype=tl.float32)
    q = tl.load(q_ptrs)
    acc, l_i, m_i = _attn_fwd_inner(
        acc,
        l_i,
        m_i,
        q,
        k_ptrs,
        v_ptrs,
        sm_scale,
        stride_kn,
        stride_vn,
        start_m,
        seqlen_k,
        BLOCK_M,
        BLOCK_N,
        HEAD_DIM,
        CAUSAL,
    )
    acc = acc / l_i[:, None]
    lse = m_i + tl.math.log2(l_i) / 1.4426950408889634
    o_ptrs = (
        Out
        + off_hz * stride_oh
        + offs_m[:, None] * stride_om
        + offs_d[None, :] * stride_ok
    )
    tl.store(o_ptrs, acc.to(Out.dtype.element_ty))
    tl.store(Lse + off_hz * seqlen_q + offs_m, lse)

# config = {"BLOCK_M": 256, "BLOCK_N": 64, "HEAD_DIM": 64, "arch": "sm_100", "causal": false, "dtype": "bf16", "num_stages": 2, "num_warps": 16}
# arch = sm_100


// ===== COMPILED SASS (sm_100a) =====

	.target	sm_100a

	.elftype	@"ET_EXEC"


//--------------------- .note.nv.tkinfo           --------------------------
	.section	.note.nv.tkinfo,"",@"SHT_NOTE"
	.sectionflags	@"SHF_NOTE_NV_TKINFO"
	.tkinfo
        /*0018*/ 	.word	0x00000081
        /*0030*/ 	.string	""
        /*0030*/ 	.string	"ptxas-blackwell"
        /*0030*/ 	.string	"Cuda compilation tools, release 12.9, V12.9.86"
        /*0030*/ 	.string	"Build cuda_12.9.r12.9/compiler.36037853_0"
        /*0030*/ 	.string	"-v  -suppress-debug-info  -lineinfo  -arch sm_100a "



//--------------------- .note.nv.cuver            --------------------------
	.section	.note.nv.cuver,"",@"SHT_NOTE"
	.sectionflags	@"SHF_NOTE_NV_CUVER"
        /*0018*/ 	.short	0x0001
        /*001a*/ 	.short	0x0064
        /*001c*/ 	.short	0x0001
        /*001e*/ 	.short	0x0000
        /*0020*/ 	.short	0x0001
        /*0022*/ 	.short	0x0000


//--------------------- .nv.info                  --------------------------
	.section	.nv.info,"",@"SHT_CUDA_INFO"
	.align	4


	//----- nvinfo : EIATTR_REGCOUNT
	.align		4
        /*0000*/ 	.byte	0x04, 0x2f
        /*0002*/ 	.short	(.L_2 - .L_1)
	.align		4
.L_1:
        /*0004*/ 	.word	index@(attn_fwd)
        /*0008*/ 	.word	0x00000080


	//----- nvinfo : EIATTR_FRAME_SIZE
	.align		4
.L_2:
        /*000c*/ 	.byte	0x04, 0x11
        /*000e*/ 	.short	(.L_4 - .L_3)
	.align		4
.L_3:
        /*0010*/ 	.word	index@(attn_fwd)
        /*0014*/ 	.word	0x00000058


	//----- nvinfo : EIATTR_MIN_STACK_SIZE
	.align		4
.L_4:
        /*0018*/ 	.byte	0x04, 0x12
        /*001a*/ 	.short	(.L_6 - .L_5)
	.align		4
.L_5:
        /*001c*/ 	.word	index@(attn_fwd)
        /*0020*/ 	.word	0x00000058
.L_6:


//--------------------- .nv.info.attn_fwd         --------------------------
	.section	.nv.info.attn_fwd,"",@"SHT_CUDA_INFO"
	.sectionflags	@""
	.align	4


	//----- nvinfo : EIATTR_CUDA_API_VERSION
	.align		4
        /*0000*/ 	.byte	0x04, 0x37
        /*0002*/ 	.short	(.L_8 - .L_7)
.L_7:
        /*0004*/ 	.word	0x00000081


	//----- nvinfo : EIATTR_KPARAM_INFO
	.align		4
.L_8:
        /*0008*/ 	.byte	0x04, 0x17
        /*000a*/ 	.short	(.L_10 - .L_9)
.L_9:
        /*000c*/ 	.word	0x00000000
        /*0010*/ 	.short	0x0019
        /*0012*/ 	.short	0x0080
        /*0014*/ 	.byte	0x00, 0xf4, 0x21, 0x00


	//----- nvinfo : EIATTR_KPARAM_INFO
	.align		4
.L_10:
        /*0018*/ 	.byte	0x04, 0x17
        /*001a*/ 	.short	(.L_12 - .L_11)
.L_11:
        /*001c*/ 	.word	0x00000000
        /*0020*/ 	.short	0x0018
        /*0022*/ 	.short	0x0078
        /*0024*/ 	.byte	0x00, 0xf4, 0x21, 0x00


	//----- nvinfo : EIATTR_KPARAM_INFO
	.align		4
.L_12:
        /*0028*/ 	.byte	0x04, 0x17
        /*002a*/ 	.short	(.L_14 - .L_13)
.L_13:
        /*002c*/ 	.word	0x00000000
        /*0030*/ 	.short	0x0017
        /*0032*/ 	.short	0x0070
        /*0034*/ 	.byte	0x00, 0xf0, 0x11, 0x00


	//----- nvinfo : EIATTR_KPARAM_INFO
	.align		4
.L_14:
        /*0038*/ 	.byte	0x04, 0x17
        /*003a*/ 	.short	(.L_16 - .L_15)
.L_15:
        /*003c*/ 	.word	0x00000000
        /*0040*/ 	.short	0x0016
        /*0042*/ 	.short	0x006c
        /*0044*/ 	.byte	0x00, 0xf0, 0x11, 0x00


	//----- nvinfo : EIATTR_KPARAM_INFO
	.align		4
.L_16:
        /*0048*/ 	.byte	0x04, 0x17
        /*004a*/ 	.short	(.L_18 - .L_17)
.L_17:
        /*004c*/ 	.word	0x00000000
        /*0050*/ 	.short	0x0015
        /*0052*/ 	.short	0x0068
        /*0054*/ 	.byte	0x00, 0xf0, 0x11, 0x00


	//----- nvinfo : EIATTR_KPARAM_INFO
	.align		4
.L_18:
        /*0058*/ 	.byte	0x04, 0x17
        /*005a*/ 	.short	(.L_20 - .L_19)
.L_19:
        /*005c*/ 	.word	0x00000000
        /*0060*/ 	.short	0x0014
        /*0062*/ 	.short	0x0064
        /*0064*/ 	.byte	0x00, 0xf0, 0x11, 0x00


	//----- nvinfo : EIATTR_KPARAM_INFO
	.align		4
.L_20:
        /*0068*/ 	.byte	0x04, 0x17
        /*006a*/ 	.short	(.L_22 - .L_21)
.L_21:
        /*006c*/ 	.word	0x00000000
        /*0070*/ 	.short	0x0013
        /*0072*/ 	.short	0x0060
        /*0074*/ 	.byte	0x00, 0xf0, 0x11, 0x00


	//----- nvinfo : EIATTR_KPARAM_INFO
	.align		4
.L_22:
        /*0078*/ 	.byte	0x04, 0x17
        /*007a*/ 	.short	(.L_24 - .L_23)
.L_23:
        /*007c*/ 	.word	0x00000000
        /*0080*/ 	.short	0x0012
        /*0082*/ 	.short	0x005c
        /*0084*/ 	.byte	0x00, 0xf0, 0x11, 0x00


	//----- nvinfo : EIATTR_KPARAM_INFO
	.align		4
.L_24:
        /*0088*/ 	.byte	0x04, 0x17
        /*008a*/ 	.short	(.L_26 - .L_25)
.L_25:
        /*008c*/ 	.word	0x00000000
        /*0090*/ 	.short	0x0011
        /*0092*/ 	.short	0x0058
        /*0094*/ 	.byte	0x00, 0xf0, 0x11, 0x00


	//----- nvinfo : EIATTR_KPARAM_INFO
	.align		4
.L_26:
        /*0098*/ 	.byte	0x04, 0x17
        /*009a*/ 	.short	(.L_28 - .L_27)
.L_27:
        /*009c*/ 	.word	0x00000000
        /*00a0*/ 	.short	0x0010
        /*00a2*/ 	.short	0x0054
        /*00a4*/ 	.byte	0x00, 0xf0, 0x11, 0x00


	//----- nvinfo : EIATTR_KPARAM_INFO
	.align		4
.L_28:
        /*00a8*/ 	.byte	0x04, 0x17
        /*00aa*/ 	.short	(.L_30 - .L_29)
.L_29:
        /*00ac*/ 	.word	0x00000000
        /*00b0*/ 	.short	0x000f
        /*00b2*/ 	.short	0x0050
        /*00b4*/ 	.byte	0x00, 0xf0, 0x11, 0x00


	//----- nvinfo : EIATTR_KPARAM_INFO
	.align		4
.L_30:
        /*00b8*/ 	.byte	0x04, 0x17
        /*00ba*/ 	.short	(.L_32 - .L_31)
.L_31:
        /*00bc*/ 	.word	0x00000000
        /*00c0*/ 	.short	0x000e
        /*00c2*/ 	.short	0x004c
        /*00c4*/ 	.byte	0x00, 0xf0, 0x11, 0x00


	//----- nvinfo : EIATTR_KPARAM_INFO
	.align		4
.L_32:
        /*00c8*/ 	.byte	0x04, 0x17
        /*00ca*/ 	.short	(.L_34 - .L_33)
.L_33:
        /*00cc*/ 	.word	0x00000000
        /*00d0*/ 	.short	0x000d
        /*00d2*/ 	.short	0x0048
        /*00d4*/ 	.byte	0x00, 0xf0, 0x11, 0x00


	//----- nvinfo : EIATTR_KPARAM_INFO
	.align		4
.L_34:
        /*00d8*/ 	.byte	0x04, 0x17
        /*00da*/ 	.short	(.L_36 - .L_35)
.L_35:
        /*00dc*/ 	.word	0x00000000
        /*00e0*/ 	.short	0x000c
        /*00e2*/ 	.short	0x0044
        /*00e4*/ 	.byte	0x00, 0xf0, 0x11, 0x00


	//----- nvinfo : EIATTR_KPARAM_INFO
	.align		4
.L_36:
        /*00e8*/ 	.byte	0x04, 0x17
        /*00ea*/ 	.short	(.L_38 - .L_37)
.L_37:
        /*00ec*/ 	.word	0x00000000
        /*00f0*/ 	.short	0x000b
        /*00f2*/ 	.short	0x0040
        /*00f4*/ 	.byte	0x00, 0xf0, 0x11, 0x00


	//----- nvinfo : EIATTR_KPARAM_INFO
	.align		4
.L_38:
        /*00f8*/ 	.byte	0x04, 0x17
        /*00fa*/ 	.short	(.L_40 - .L_39)
.L_39:
        /*00fc*/ 	.word	0x00000000
        /*0100*/ 	.short	0x000a
        /*0102*/ 	.short	0x003c
        /*0104*/ 	.byte	0x00, 0xf0, 0x11, 0x00


	//----- nvinfo : EIATTR_KPARAM_INFO
	.align		4
.L_40:
        /*0108*/ 	.byte	0x04, 0x17
        /*010a*/ 	.short	(.L_42 - .L_41)
.L_41:
        /*010c*/ 	.word	0x00000000
        /*0110*/ 	.short	0x0009
        /*0112*/ 	.short	0x0038
        /*0114*/ 	.byte	0x00, 0xf0, 0x11, 0x00


	//----- nvinfo : EIATTR_KPARAM_INFO
	.align		4
.L_42:
        /*0118*/ 	.byte	0x04, 0x17
        /*011a*/ 	.short	(.L_44 - .L_43)
.L_43:
        /*011c*/ 	.word	0x00000000
        /*0120*/ 	.short	0x0008
        /*0122*/ 	.short	0x0034
        /*0124*/ 	.byte	0x00, 0xf0, 0x11, 0x00


	//----- nvinfo : EIATTR_KPARAM_INFO
	.align		4
.L_44:
        /*0128*/ 	.byte	0x04, 0x17
        /*012a*/ 	.short	(.L_46 - .L_45)
.L_45:
        /*012c*/ 	.word	0x00000000
        /*0130*/ 	.short	0x0007
        /*0132*/ 	.short	0x0030
        /*0134*/ 	.byte	0x00, 0xf0, 0x11, 0x00


	//----- nvinfo : EIATTR_KPARAM_INFO
	.align		4
.L_46:
        /*0138*/ 	.byte	0x04, 0x17
        /*013a*/ 	.short	(.L_48 - .L_47)
.L_47:
        /*013c*/ 	.word	0x00000000
        /*0140*/ 	.short	0x0006
        /*0142*/ 	.short	0x002c
        /*0144*/ 	.byte	0x00, 0xf0, 0x11, 0x00


	//----- nvinfo : EIATTR_KPARAM_INFO
	.align		4
.L_48:
        /*0148*/ 	.byte	0x04, 0x17
        /*014a*/ 	.short	(.L_50 - .L_49)
.L_49:
        /*014c*/ 	.word	0x00000000
        /*0150*/ 	.short	0x0005
        /*0152*/ 	.short	0x0028
        /*0154*/ 	.byte	0x00, 0xf0, 0x11, 0x00


	//----- nvinfo : EIATTR_KPARAM_INFO
	.align		4
.L_50:
        /*0158*/ 	.byte	0x04, 0x17
        /*015a*/ 	.short	(.L_52 - .L_51)
.L_51:
        /*015c*/ 	.word	0x00000000
        /*0160*/ 	.short	0x0004
        /*0162*/ 	.short	0x0020
        /*0164*/ 	.byte	0x00, 0xf4, 0x21, 0x00


	//----- nvinfo : EIATTR_KPARAM_INFO
	.align		4
.L_52:
        /*0168*/ 	.byte	0x04, 0x17
        /*016a*/ 	.short	(.L_54 - .L_53)
.L_53:
        /*016c*/ 	.word	0x00000000
        /*0170*/ 	.short	0x0003
        /*0172*/ 	.short	0x0018
        /*0174*/ 	.byte	0x00, 0xf4, 0x21, 0x00


	//----- nvinfo : EIATTR_KPARAM_INFO
	.align		4
.L_54:
        /*0178*/ 	.byte	0x04, 0x17
        /*017a*/ 	.short	(.L_56 - .L_55)
.L_55:
        /*017c*/ 	.word	0x00000000
        /*0180*/ 	.short	0x0002
        /*0182*/ 	.short	0x0010
        /*0184*/ 	.byte	0x00, 0xf4, 0x21, 0x00


	//----- nvinfo : EIATTR_KPARAM_INFO
	.align		4
.L_56:
        /*0188*/ 	.byte	0x04, 0x17
        /*018a*/ 	.short	(.L_58 - .L_57)
.L_57:
        /*018c*/ 	.word	0x00000000
        /*0190*/ 	.short	0x0001
        /*0192*/ 	.short	0x0008
        /*0194*/ 	.byte	0x00, 0xf4, 0x21, 0x00


	//----- nvinfo : EIATTR_KPARAM_INFO
	.align		4
.L_58:
        /*0198*/ 	.byte	0x04, 0x17
        /*019a*/ 	.short	(.L_60 - .L_59)
.L_59:
        /*019c*/ 	.word	0x00000000
        /*01a0*/ 	.short	0x0000
        /*01a2*/ 	.short	0x0000
        /*01a4*/ 	.byte	0x00, 0xf4, 0x21, 0x00


	//----- nvinfo : EIATTR_SPARSE_MMA_MASK
	.align		4
.L_60:
        /*01a8*/ 	.byte	0x03, 0x50
        /*01aa*/ 	.short	0x0000


	//----- nvinfo : EIATTR_MAXREG_COUNT
	.align		4
        /*01ac*/ 	.byte	0x03, 0x1b
        /*01ae*/ 	.short	0x0080


	//----- nvinfo : EIATTR_NUM_BARRIERS
	.align		4
        /*01b0*/ 	.byte	0x02, 0x4c
        /*01b2*/ 	.byte	0x01
	.zero		1


	//----- nvinfo : EIATTR_ANNOTATIONS
	.align		4
        /*01b4*/ 	.byte	0x04, 0x55
        /*01b6*/ 	.short	(.L_62 - .L_61)


	//   ....[0]....
.L_61:
        /*01b8*/ 	.word	0x00000001
        /*01bc*/ 	.byte	0x10, 0x0f, 0x00, 0x00, 0x01, 0x00, 0x00, 0x00, 0xf0, 0x11, 0x00, 0x00, 0x01, 0x00, 0x00, 0x00
        /* <DEDUP_REMOVED lines=9> */
        /*025c*/ 	.byte	0x50, 0x18, 0x00, 0x00, 0x01, 0x00, 0x00, 0x00, 0x10, 0x27, 0x00, 0x00


	//----- nvinfo : EIATTR_COOP_GROUP_MASK_REGIDS
	.align		4
.L_62:
        /*0268*/ 	.byte	0x04, 0x29
        /*026a*/ 	.short	(.L_64 - .L_63)


	//   ....[0]....
.L_63:
        /*026c*/ 	.word	0xffffffff


	//   ....[1]....
        /*0270*/ 	.word	0xffffffff


	//   ....[2]....
        /*0274*/ 	.word	0xffffffff


	//   ....[3]....
        /*0278*/ 	.word	0xffffffff


	//   ....[4]....
        /*027c*/ 	.word	0xffffffff


	//   ....[5]....
        /*0280*/ 	.word	0xffffffff


	//   ....[6]....
        /*0284*/ 	.word	0xffffffff


	//   ....[7]....
        /*0288*/ 	.word	0xffffffff


	//----- nvinfo : EIATTR_COOP_GROUP_INSTR_OFFSETS
	.align		4
.L_64:
        /*028c*/ 	.byte	0x04, 0x28
        /*028e*/ 	.short	(.L_66 - .L_65)


	//   ....[0]....
.L_65:
        /*0290*/ 	.word	0x00001e40


	//   ....[1]....
        /*0294*/ 	.word	0x00001f30


	//   ....[2]....
        /*0298*/ 	.word	0x00001f40


	//   ....[3]....
        /*029c*/ 	.word	0x00001f70


	//   ....[4]....
        /*02a0*/ 	.word	0x00002d00


	//   ....[5]....
        /*02a4*/ 	.word	0x00002d10


	//   ....[6]....
        /*02a8*/ 	.word	0x00002e00


	//   ....[7]....
        /*02ac*/ 	.word	0x00002e10


	//----- nvinfo : EIATTR_VRC_CTA_INIT_COUNT
	.align		4
.L_66:
        /*02b0*/ 	.byte	0x02, 0x4a
	.zero		1
	.zero		1


	//----- nvinfo : EIATTR_EXIT_INSTR_OFFSETS
	.align		4
        /*02b4*/ 	.byte	0x04, 0x1c
        /*02b6*/ 	.short	(.L_68 - .L_67)


	//   ....[0]....
.L_67:
        /*02b8*/ 	.word	0x00004850


	//   ....[1]....
        /*02bc*/ 	.word	0x00004880


	//----- nvinfo : EIATTR_REQNTID
	.align		4
.L_68:
        /*02c0*/ 	.byte	0x04, 0x10
        /*02c2*/ 	.short	(.L_70 - .L_69)
.L_69:
        /*02c4*/ 	.word	0x00000200
        /*02c8*/ 	.word	0x00000001
        /*02cc*/ 	.word	0x00000001


	//----- nvinfo : EIATTR_CBANK_PARAM_SIZE
	.align		4
.L_70:
        /*02d0*/ 	.byte	0x03, 0x19
        /*02d2*/ 	.short	0x0088


	//----- nvinfo : EIATTR_PARAM_CBANK
	.align		4
        /*02d4*/ 	.byte	0x04, 0x0a
        /*02d6*/ 	.short	(.L_72 - .L_71)
	.align		4
.L_71:
        /*02d8*/ 	.word	index@(.nv.constant0.attn_fwd)
        /*02dc*/ 	.short	0x0380
        /*02de*/ 	.short	0x0088


	//----- nvinfo : EIATTR_SW_WAR
	.align		4
.L_72:
        /*02e0*/ 	.byte	0x04, 0x36
        /*02e2*/ 	.short	(.L_74 - .L_73)
.L_73:
        /*02e4*/ 	.word	0x00000008
.L_74:


//--------------------- .nv.compat                --------------------------
	.section	.nv.compat,"",@"SHT_CUDA_COMPAT_INFO"
	.align	4
        /*0000*/ 	.byte	0x02, 0x02, 0x01, 0x00, 0x02, 0x05, 0x05, 0x00, 0x02, 0x03, 0x00, 0x00, 0x02, 0x06, 0x01, 0x00


//--------------------- .nv.callgraph             --------------------------
	.section	.nv.callgraph,"",@"SHT_CUDA_CALLGRAPH"
	.align	4
	.sectionentsize	8
	.align		4
        /*0000*/ 	.word	0x00000000
	.align		4
        /*0004*/ 	.word	0xffffffff
	.align		4
        /*0008*/ 	.word	0x00000000
	.align		4
        /*000c*/ 	.word	0xfffffffe
	.align		4
        /*0010*/ 	.word	0x00000000
	.align		4
        /*0014*/ 	.word	0xfffffffd
	.align		4
        /*0018*/ 	.word	0x00000000
	.align		4
        /*001c*/ 	.word	0xfffffffc


//--------------------- .nv.constant4             --------------------------
	.section	.nv.constant4,"a",@progbits
	.align	8
	.align		8
.nv.constant4:
        /*0000*/ 	.dword	_$_str


//--------------------- .text.attn_fwd            --------------------------
	.section	.text.attn_fwd,"ax",@progbits
	.align	128
        .global         attn_fwd
        .type           attn_fwd,@function
        .size           attn_fwd,(.L_x_3 - attn_fwd)
        .other          attn_fwd,@"STO_CUDA_ENTRY STV_DEFAULT"
attn_fwd:
.text.attn_fwd:
[----:B------:R-:W0:Y:S01]  /*0000*/  LDC R1, c[0x0][0x37c] ;  /* 0x0000df00ff017b82 */ /* 0x000e220000000800 */
[----:B------:R-:W1:Y:S07]  /*0010*/  S2R R3, SR_TID.X ;  /* 0x0000000000037919 */ /* 0x000e6e0000002100 */
[----:B------:R-:W2:Y:S01]  /*0020*/  S2UR UR6, SR_CTAID.Y ;  /* 0x00000000000679c3 */ /* 0x000ea20000002600 */
[----:B------:R-:W2:Y:S01]  /*0030*/  LDCU.64 UR4, c[0x0][0x3b0] ;  /* 0x00007600ff0477ac */ /* 0x000ea20008000a00 */
[----:B0-----:R-:W-:Y:S01]  /*0040*/  IADD3 R1, PT, PT, R1, -0x58, RZ ;  /* 0xffffffa801017810 */ /* 0x001fe20007ffe0ff */
[----:B------:R-:W0:Y:S01]  /*0050*/  S2R R5, SR_CTAID.X ;  /* 0x0000000000057919 */ /* 0x000e220000002500 */
[----:B------:R-:W3:Y:S04]  /*0060*/  LDCU.64 UR8, c[0x0][0x358] ;  /* 0x00006b00ff0877ac */ /* 0x000ee80008000a00 */
[----:B------:R-:W4:Y:S08]  /*0070*/  LDC R9, c[0x0][0x3b8] ;  /* 0x0000ee00ff097b82 */ /* 0x000f300000000800 */
[----:B------:R-:W5:Y:S01]  /*0080*/  LDC.64 R10, c[0x0][0x380] ;  /* 0x0000e000ff0a7b82 */ /* 0x000f620000000a00 */
[----:B--2---:R-:W-:-:S04]  /*0090*/  UIMAD UR4, UR6, UR4, URZ ;  /* 0x00000004060472a4 */ /* 0x004fc8000f8e02ff */
[----:B------:R-:W-:Y:S01]  /*00a0*/  USHF.L.U32 UR7, UR4, 0x1, URZ ;  /* 0x0000000104077899 */ /* 0x000fe200080006ff */
[----:B-1----:R-:W-:Y:S02]  /*00b0*/  LOP3.LUT R0, R3, 0xff, RZ, 0xc0, !PT ;  /* 0x000000ff03007812 */ /* 0x002fe400078ec0ff */
[----:B------:R-:W-:-:S03]  /*00c0*/  SHF.R.U32.HI R4, RZ, 0x8, R3 ;  /* 0x00000008ff047819 */ /* 0x000fc60000011603 */
[----:B0-----:R-:W-:Y:S01]  /*00d0*/  IMAD R2, R5, 0x100, R0 ;  /* 0x0000010005027824 */ /* 0x001fe200078e0200 */
[----:B------:R-:W-:-:S03]  /*00e0*/  SGXT.U32 R4, R4, 0x1 ;  /* 0x000000010404781a */ /* 0x000fc60000000000 */
[----:B------:R-:W-:Y:S01]  /*00f0*/  IMAD R2, R2, UR5, RZ ;  /* 0x0000000502027c24 */ /* 0x000fe2000f8e02ff */
[----:B------:R-:W-:Y:S01]  /*0100*/  UIMAD.WIDE UR4, UR4, 0x2, URZ ;  /* 0x00000002040478a5 */ /* 0x000fe2000f8e02ff */
[----:B----4-:R-:W-:-:S03]  /*0110*/  IMAD R7, R4, R9, RZ ;  /* 0x0000000904077224 */ /* 0x010fc600078e02ff */
[C---:B------:R-:W-:Y:S01]  /*0120*/  SHF.L.U32 R5, R2.reuse, 0x1, RZ ;  /* 0x0000000102057819 */ /* 0x040fe200000006ff */
[----:B------:R-:W-:-:S03]  /*0130*/  IMAD.HI R2, R2, 0x2, RZ ;  /* 0x0000000202027827 */ /* 0x000fc600078e02ff */
[----:B-----5:R-:W-:Y:S01]  /*0140*/  IADD3 R4, P0, P1, R5, UR7, R10 ;  /* 0x0000000705047c10 */ /* 0x020fe2000f91e00a */
[----:B------:R-:W-:Y:S01]  /*0150*/  IMAD R5, R9, 0x2, R7 ;  /* 0x0000000209057824 */ /* 0x000fe200078e0207 */
[----:B------:R-:W0:Y:S02]  /*0160*/  LDCU UR7, c[0x0][0x3f0] ;  /* 0x00007e00ff0777ac */ /* 0x000e240008000800 */
[----:B------:R-:W-:Y:S02]  /*0170*/  IADD3.X R2, PT, PT, R2, UR5, R11, P0, P1 ;  /* 0x0000000502027c10 */ /* 0x000fe400087e240b */
[----:B------:R-:W-:Y:S02]  /*0180*/  LEA R10, P0, R7, R4, 0x1 ;  /* 0x00000004070a7211 */ /* 0x000fe400078008ff */
[----:B------:R-:W-:Y:S02]  /*0190*/  LEA R15, R9, R5, 0x1 ;  /* 0x00000005090f7211 */ /* 0x000fe400078e08ff */
[----:B------:R-:W-:-:S02]  /*01a0*/  LEA.HI.X.SX32 R11, R7, R2, 0x1, P0 ;  /* 0x00000002070b7211 */ /* 0x000fc400000f0eff */
[-C--:B------:R-:W-:Y:S01]  /*01b0*/  LEA R12, P1, R5, R4.reuse, 0x1 ;  /* 0x00000004050c7211 */ /* 0x080fe200078208ff */
[----:B------:R-:W-:Y:S01]  /*01c0*/  IMAD R7, R9, 0x2, R15 ;  /* 0x0000000209077824 */ /* 0x000fe200078e020f */
[----:B------:R-:W-:Y:S02]  /*01d0*/  LEA R14, P0, R15, R4, 0x1 ;  /* 0x000000040f0e7211 */ /* 0x000fe400078008ff */
[-C--:B------:R-:W-:Y:S02]  /*01e0*/  LEA.HI.X.SX32 R13, R5, R2.reuse, 0x1, P1 ;  /* 0x00000002050d7211 */ /* 0x080fe400008f0eff */
[----:B------:R-:W-:Y:S01]  /*01f0*/  LEA R19, R9, R7, 0x1 ;  /* 0x0000000709137211 */ /* 0x000fe200078e08ff */
[----:B---3--:R1:W2:Y:S01]  /*0200*/  LDG.E.U16 R5, desc[UR8][R10.64] ;  /* 0x000000080a057981 */ /* 0x0082a2000c1e1500 */
[----:B------:R-:W-:-:S03]  /*0210*/  LEA.HI.X.SX32 R15, R15, R2, 0x1, P0 ;  /* 0x000000020f0f7211 */ /* 0x000fc600000f0eff */
[----:B------:R-:W-:Y:S01]  /*0220*/  IMAD R21, R9, 0x2, R19 ;  /* 0x0000000209157824 */ /* 0x000fe200078e0213 */
[----:B------:R3:W4:Y:S01]  /*0230*/  LDG.E.U16 R6, desc[UR8][R12.64] ;  /* 0x000000080c067981 */ /* 0x000722000c1e1500 */
[-C--:B------:R-:W-:Y:S02]  /*0240*/  LEA R16, P0, R7, R4.reuse, 0x1 ;  /* 0x0000000407107211 */ /* 0x080fe400078008ff */
[----:B------:R-:W-:Y:S02]  /*0250*/  LEA R18, P1, R19, R4, 0x1 ;  /* 0x0000000413127211 */ /* 0x000fe400078208ff */
[----:B-1----:R-:W-:Y:S02]  /*0260*/  LEA R11, R9, R21, 0x1 ;  /* 0x00000015090b7211 */ /* 0x002fe400078e08ff */
[----:B------:R-:W-:-:S03]  /*0270*/  LEA.HI.X.SX32 R17, R7, R2, 0x1, P0 ;  /* 0x0000000207117211 */ /* 0x000fc600000f0eff */
[----:B---3--:R-:W-:Y:S01]  /*0280*/  IMAD R13, R9, 0x2, R11 ;  /* 0x00000002090d7824 */ /* 0x008fe200078e020b */
[----:B------:R-:W-:Y:S01]  /*0290*/  LEA.HI.X.SX32 R19, R19, R2, 0x1, P1 ;  /* 0x0000000213137211 */ /* 0x000fe200008f0eff */
[----:B------:R-:W3:Y:S01]  /*02a0*/  LDG.E.U16 R7, desc[UR8][R14.64] ;  /* 0x000000080e077981 */ /* 0x000ee2000c1e1500 */
[----:B------:R-:W-:Y:S02]  /*02b0*/  LEA R20, P0, R21, R4, 0x1 ;  /* 0x0000000415147211 */ /* 0x000fe400078008ff */
[C---:B------:R-:W-:Y:S01]  /*02c0*/  LEA R23, R9.reuse, R13, 0x1 ;  /* 0x0000000d09177211 */ /* 0x040fe200078e08ff */
[----:B------:R1:W5:Y:S04]  /*02d0*/  LDG.E.U16 R24, desc[UR8][R18.64] ;  /* 0x0000000812187981 */ /* 0x000368000c1e1500 */
[----:B------:R-:W-:Y:S01]  /*02e0*/  IMAD R25, R9, 0x2, R23 ;  /* 0x0000000209197824 */ /* 0x000fe200078e0217 */
[----:B------:R-:W-:Y:S01]  /*02f0*/  LEA.HI.X.SX32 R21, R21, R2, 0x1, P0 ;  /* 0x0000000215157211 */ /* 0x000fe200000f0eff */
[----:B------:R-:W3:Y:S01]  /*0300*/  LDG.E.U16 R8, desc[UR8][R16.64] ;  /* 0x0000000810087981 */ /* 0x000ee2000c1e1500 */
[----:B------:R-:W-:-:S02]  /*0310*/  LEA R10, P0, R11, R4, 0x1 ;  /* 0x000000040b0a7211 */ /* 0x000fc400078008ff */
[----:B-1----:R-:W-:Y:S01]  /*0320*/  LEA R19, R9, R25, 0x1 ;  /* 0x0000001909137211 */ /* 0x002fe200078e08ff */
[----:B------:R1:W3:Y:S01]  /*0330*/  LDG.E.U16 R26, desc[UR8][R20.64] ;  /* 0x00000008141a7981 */ /* 0x0002e2000c1e1500 */
[----:B------:R-:W-:Y:S02]  /*0340*/  LEA.HI.X.SX32 R11, R11, R2, 0x1, P0 ;  /* 0x000000020b0b7211 */ /* 0x000fe400000f0eff */
[-C--:B------:R-:W-:Y:S02]  /*0350*/  LEA R12, P0, R13, R4.reuse, 0x1 ;  /* 0x000000040d0c7211 */ /* 0x080fe400078008ff */
[----:B------:R-:W-:Y:S01]  /*0360*/  LEA R14, P1, R23, R4, 0x1 ;  /* 0x00000004170e7211 */ /* 0x000fe200078208ff */
[----:B------:R-:W3:Y:S01]  /*0370*/  LDG.E.U16 R28, desc[UR8][R10.64] ;  /* 0x000000080a1c7981 */ /* 0x000ee2000c1e1500 */
[----:B-1----:R-:W-:Y:S01]  /*0380*/  IMAD R21, R9, 0x2, R19 ;  /* 0x0000000209157824 */ /* 0x002fe200078e0213 */
[-C--:B------:R-:W-:Y:S02]  /*0390*/  LEA.HI.X.SX32 R13, R13, R2.reuse, 0x1, P0 ;  /* 0x000000020d0d7211 */ /* 0x080fe400000f0eff */
[----:B------:R-:W-:-:S02]  /*03a0*/  LEA.HI.X.SX32 R15, R23, R2, 0x1, P1 ;  /* 0x00000002170f7211 */ /* 0x000fc400008f0eff */
[----:B------:R-:W-:Y:S01]  /*03b0*/  LEA R16, P0, R25, R4, 0x1 ;  /* 0x0000000419107211 */ /* 0x000fe200078008ff */
[----:B------:R-:W3:Y:S01]  /*03c0*/  LDG.E.U16 R30, desc[UR8][R12.64] ;  /* 0x000000080c1e7981 */ /* 0x000ee2000c1e1500 */
[----:B------:R-:W-:Y:S02]  /*03d0*/  LEA R23, R9, R21, 0x1 ;  /* 0x0000001509177211 */ /* 0x000fe400078e08ff */
[----:B------:R-:W-:Y:S01]  /*03e0*/  LEA.HI.X.SX32 R17, R25, R2, 0x1, P0 ;  /* 0x0000000219117211 */ /* 0x000fe200000f0eff */
[----:B------:R1:W3:Y:S02]  /*03f0*/  LDG.E.U16 R32, desc[UR8][R14.64] ;  /* 0x000000080e207981 */ /* 0x0002e4000c1e1500 */
[----:B------:R-:W-:Y:S01]  /*0400*/  IMAD R25, R9, 0x2, R23 ;  /* 0x0000000209197824 */ /* 0x000fe200078e0217 */
[-C--:B------:R-:W-:Y:S01]  /*0410*/  LEA R18, P0, R19, R4.reuse, 0x1 ;  /* 0x0000000413127211 */ /* 0x080fe200078008ff */
[----:B------:R0:W4:Y:S01]  /*0420*/  LDG.E.U16 R33, desc[UR8][R16.64] ;  /* 0x0000000810217981 */ /* 0x000122000c1e1500 */
[----:B------:R-:W-:-:S02]  /*0430*/  LEA R20, P1, R23, R4, 0x1 ;  /* 0x0000000417147211 */ /* 0x000fc400078208ff */
[----:B------:R-:W-:Y:S02]  /*0440*/  LEA.HI.X.SX32 R19, R19, R2, 0x1, P0 ;  /* 0x0000000213137211 */ /* 0x000fe400000f0eff */
[----:B-1----:R-:W-:Y:S02]  /*0450*/  LEA R15, R9, R25, 0x1 ;  /* 0x00000019090f7211 */ /* 0x002fe400078e08ff */
[----:B------:R-:W-:Y:S01]  /*0460*/  LEA R10, P0, R21, R4, 0x1 ;  /* 0x00000004150a7211 */ /* 0x000fe200078008ff */
[----:B------:R1:W4:Y:S02]  /*0470*/  LDG.E.U16 R34, desc[UR8][R18.64] ;  /* 0x0000000812227981 */ /* 0x000324000c1e1500 */
[----:B0-----:R-:W-:Y:S01]  /*0480*/  IMAD R17, R9, 0x2, R15 ;  /* 0x0000000209117824 */ /* 0x001fe200078e020f */
[-C--:B------:R-:W-:Y:S02]  /*0490*/  LEA.HI.X.SX32 R11, R21, R2.reuse, 0x1, P0 ;  /* 0x00000002150b7211 */ /* 0x080fe400000f0eff */
[----:B------:R-:W-:-:S02]  /*04a0*/  LEA.HI.X.SX32 R21, R23, R2, 0x1, P1 ;  /* 0x0000000217157211 */ /* 0x000fc400008f0eff */
[----:B------:R-:W-:Y:S01]  /*04b0*/  LEA R12, P0, R25, R4, 0x1 ;  /* 0x00000004190c7211 */ /* 0x000fe200078008ff */
[----:B------:R-:W4:Y:S01]  /*04c0*/  LDG.E.U16 R35, desc[UR8][R10.64] ;  /* 0x000000080a237981 */ /* 0x000f22000c1e1500 */
[----:B------:R-:W-:Y:S02]  /*04d0*/  LEA R23, R9, R17, 0x1 ;  /* 0x0000001109177211 */ /* 0x000fe400078e08ff */
[----:B------:R-:W-:Y:S01]  /*04e0*/  LEA.HI.X.SX32 R13, R25, R2, 0x1, P0 ;  /* 0x00000002190d7211 */ /* 0x000fe200000f0eff */
[----:B------:R0:W4:Y:S02]  /*04f0*/  LDG.E.U16 R36, desc[UR8][R20.64] ;  /* 0x0000000814247981 */ /* 0x000124000c1e1500 */
[----:B------:R-:W-:Y:S01]  /*0500*/  IMAD R25, R9, 0x2, R23 ;  /* 0x0000000209197824 */ /* 0x000fe200078e0217 */
[----:B------:R-:W-:Y:S01]  /*0510*/  LEA R14, P0, R15, R4, 0x1 ;  /* 0x000000040f0e7211 */ /* 0x000fe200078008ff */
[----:B------:R0:W4:Y:S03]  /*0520*/  LDG.E.U16 R37, desc[UR8][R12.64] ;  /* 0x000000080c257981 */ /* 0x000126000c1e1500 */
[----:B------:R-:W-:-:S05]  /*0530*/  LEA R27, R9, R25, 0x1 ;  /* 0x00000019091b7211 */ /* 0x000fca00078e08ff */
[----:B------:R-:W-:Y:S01]  /*0540*/  IMAD R29, R9, 0x2, R27 ;  /* 0x00000002091d7824 */ /* 0x000fe200078e021b */
[----:B------:R-:W-:Y:S02]  /*0550*/  LEA.HI.X.SX32 R15, R15, R2, 0x1, P0 ;  /* 0x000000020f0f7211 */ /* 0x000fe400000f0eff */
[-C--:B------:R-:W-:Y:S02]  /*0560*/  LEA R16, P0, R17, R4.reuse, 0x1 ;  /* 0x0000000411107211 */ /* 0x080fe400078008ff */
[----:B-1----:R-:W-:Y:S01]  /*0570*/  LEA R18, P1, R23, R4, 0x1 ;  /* 0x0000000417127211 */ /* 0x002fe200078208ff */
[----:B------:R1:W4:Y:S01]  /*0580*/  LDG.E.U16 R38, desc[UR8][R14.64] ;  /* 0x000000080e267981 */ /* 0x000322000c1e1500 */
[----:B0-----:R-:W-:Y:S02]  /*0590*/  LEA R21, R9, R29, 0x1 ;  /* 0x0000001d09157211 */ /* 0x001fe400078e08ff */
[-C--:B------:R-:W-:Y:S02]  /*05a0*/  LEA.HI.X.SX32 R17, R17, R2.reuse, 0x1, P0 ;  /* 0x0000000211117211 */ /* 0x080fe400000f0eff */
[----:B------:R-:W-:Y:S01]  /*05b0*/  LEA.HI.X.SX32 R19, R23, R2, 0x1, P1 ;  /* 0x0000000217137211 */ /* 0x000fe200008f0eff */
[----:B------:R-:W-:Y:S01]  /*05c0*/  IMAD R23, R9, 0x2, R21 ;  /* 0x0000000209177824 */ /* 0x000fe200078e0215 */
[C---:B------:R-:W-:Y:S01]  /*05d0*/  LEA R10, P0, R25.reuse, R4, 0x1 ;  /* 0x00000004190a7211 */ /* 0x040fe200078008ff */
[----:B------:R-:W4:Y:S03]  /*05e0*/  LDG.E.U16 R39, desc[UR8][R16.64] ;  /* 0x0000000810277981 */ /* 0x000f26000c1e1500 */
[----:B------:R-:W-:Y:S01]  /*05f0*/  LEA.HI.X.SX32 R11, R25, R2, 0x1, P0 ;  /* 0x00000002190b7211 */ /* 0x000fe200000f0eff */
[----:B------:R0:W4:Y:S01]  /*0600*/  LDG.E.U16 R40, desc[UR8][R18.64] ;  /* 0x0000000812287981 */ /* 0x000122000c1e1500 */
[----:B------:R-:W-:-:S02]  /*0610*/  LEA R12, P0, R27, R4, 0x1 ;  /* 0x000000041b0c7211 */ /* 0x000fc400078008ff */
[----:B------:R-:W-:Y:S01]  /*0620*/  LEA R25, R9, R23, 0x1 ;  /* 0x0000001709197211 */ /* 0x000fe200078e08ff */
[----:B------:R0:W4:Y:S01]  /*0630*/  LDG.E.U16 R41, desc[UR8][R10.64] ;  /* 0x000000080a297981 */ /* 0x000122000c1e1500 */
[----:B------:R-:W-:-:S03]  /*0640*/  LEA.HI.X.SX32 R13, R27, R2, 0x1, P0 ;  /* 0x000000021b0d7211 */ /* 0x000fc600000f0eff */
[----:B------:R-:W-:Y:S01]  /*0650*/  IMAD R27, R9, 0x2, R25 ;  /* 0x00000002091b7824 */ /* 0x000fe200078e0219 */
[----:B-1----:R-:W-:Y:S01]  /*0660*/  LEA R14, P0, R23, R4, 0x1 ;  /* 0x00000004170e7211 */ /* 0x002fe200078008ff */
[----:B------:R1:W4:Y:S03]  /*0670*/  LDG.E.U16 R42, desc[UR8][R12.64] ;  /* 0x000000080c2a7981 */ /* 0x000326000c1e1500 */
[----:B0-----:R-:W-:Y:S02]  /*0680*/  LEA R19, R9, R27, 0x1 ;  /* 0x0000001b09137211 */ /* 0x001fe400078e08ff */
[----:B------:R-:W-:-:S03]  /*0690*/  LEA.HI.X.SX32 R15, R23, R2, 0x1, P0 ;  /* 0x00000002170f7211 */ /* 0x000fc600000f0eff */
[----:B------:R-:W-:Y:S01]  /*06a0*/  IMAD R23, R9, 0x2, R19 ;  /* 0x0000000209177824 */ /* 0x000fe200078e0213 */
[-C--:B------:R-:W-:Y:S01]  /*06b0*/  LEA R20, P1, R21, R4.reuse, 0x1 ;  /* 0x0000000415147211 */ /* 0x080fe200078208ff */
[----:B------:R-:W4:Y:S01]  /*06c0*/  LDG.E.U16 R44, desc[UR8][R14.64] ;  /* 0x000000080e2c7981 */ /* 0x000f22000c1e1500 */
[----:B------:R-:W-:Y:S02]  /*06d0*/  LEA R16, P0, R25, R4, 0x1 ;  /* 0x0000000419107211 */ /* 0x000fe400078008ff */
[----:B------:R-:W-:Y:S02]  /*06e0*/  LEA R11, R9, R23, 0x1 ;  /* 0x00000017090b7211 */ /* 0x000fe400078e08ff */
[-C--:B------:R-:W-:Y:S02]  /*06f0*/  LEA.HI.X.SX32 R21, R21, R2.reuse, 0x1, P1 ;  /* 0x0000000215157211 */ /* 0x080fe400008f0eff */
[----:B------:R-:W-:Y:S01]  /*0700*/  LEA.HI.X.SX32 R17, R25, R2, 0x1, P0 ;  /* 0x0000000219117211 */ /* 0x000fe200000f0eff */
[----:B------:R-:W-:Y:S01]  /*0710*/  IMAD R25, R9, 0x2, R11 ;  /* 0x0000000209197824 */ /* 0x000fe200078e020b */
[-C--:B------:R-:W-:Y:S01]  /*0720*/  LEA R18, P1, R19, R4.reuse, 0x1 ;  /* 0x0000000413127211 */ /* 0x080fe200078208ff */
[----:B------:R0:W4:Y:S01]  /*0730*/  LDG.E.U16 R43, desc[UR8][R20.64] ;  /* 0x00000008142b7981 */ /* 0x000122000c1e1500 */
[----:B-1----:R-:W-:-:S02]  /*0740*/  LEA R12, P0, R23, R4, 0x1 ;  /* 0x00000004170c7211 */ /* 0x002fc400078008ff */
[-C--:B------:R-:W-:Y:S01]  /*0750*/  LEA.HI.X.SX32 R19, R19, R2.reuse, 0x1, P1 ;  /* 0x0000000213137211 */ /* 0x080fe200008f0eff */
[----:B------:R1:W4:Y:S01]  /*0760*/  LDG.E.U16 R45, desc[UR8][R16.64] ;  /* 0x00000008102d7981 */ /* 0x000322000c1e1500 */
[----:B------:R-:W-:-:S03]  /*0770*/  LEA.HI.X.SX32 R13, R23, R2, 0x1, P0 ;  /* 0x00000002170d7211 */ /* 0x000fc600000f0eff */
[----:B------:R1:W4:Y:S01]  /*0780*/  LDG.E.U16 R46, desc[UR8][R18.64] ;  /* 0x00000008122e7981 */ /* 0x000322000c1e1500 */
[----:B0-----:R-:W-:Y:S02]  /*0790*/  LEA R21, R9, R25, 0x1 ;  /* 0x0000001909157211 */ /* 0x001fe400078e08ff */
[-C--:B------:R-:W-:Y:S01]  /*07a0*/  LEA R20, P0, R11, R4.reuse, 0x1 ;  /* 0x000000040b147211 */ /* 0x080fe200078008ff */
[----:B------:R0:W4:Y:S01]  /*07b0*/  LDG.E.U16 R47, desc[UR8][R12.64] ;  /* 0x000000080c2f7981 */ /* 0x000122000c1e1500 */
[----:B------:R-:W-:Y:S01]  /*07c0*/  LEA R22, P1, R21, R4, 0x1 ;  /* 0x0000000415167211 */ /* 0x000fe200078208ff */
[----:B------:R-:W-:-:S03]  /*07d0*/  IMAD R31, R9, 0x2, R21 ;  /* 0x00000002091f7824 */ /* 0x000fc600078e0215 */
[-C--:B------:R-:W-:Y:S02]  /*07e0*/  LEA.HI.X.SX32 R23, R21, R2.reuse, 0x1, P1 ;  /* 0x0000000215177211 */ /* 0x080fe400008f0eff */
[----:B------:R-:W-:Y:S02]  /*07f0*/  LEA.HI.X.SX32 R21, R11, R2, 0x1, P0 ;  /* 0x000000020b157211 */ /* 0x000fe400000f0eff */
[----:B------:R-:W-:Y:S01]  /*0800*/  LEA R11, R9, R31, 0x1 ;  /* 0x0000001f090b7211 */ /* 0x000fe200078e08ff */
[----:B------:R0:W4:Y:S01]  /*0810*/  LDG.E.U16 R48, desc[UR8][R22.64] ;  /* 0x0000000816307981 */ /* 0x000122000c1e1500 */
[-C--:B-1----:R-:W-:Y:S02]  /*0820*/  LEA R16, P0, R31, R4.reuse, 0x1 ;  /* 0x000000041f107211 */ /* 0x082fe400078008ff */
[----:B------:R-:W-:Y:S01]  /*0830*/  LEA R18, P1, R11, R4, 0x1 ;  /* 0x000000040b127211 */ /* 0x000fe200078208ff */
[----:B------:R-:W4:Y:S01]  /*0840*/  LDG.E.U16 R20, desc[UR8][R20.64] ;  /* 0x0000000814147981 */ /* 0x000f22000c1e1500 */
[----:B------:R-:W-:-:S02]  /*0850*/  LEA.HI.X.SX32 R17, R31, R2, 0x1, P0 ;  /* 0x000000021f117211 */ /* 0x000fc400000f0eff */
[----:B------:R-:W-:Y:S01]  /*0860*/  LEA R10, P0, R29, R4, 0x1 ;  /* 0x000000041d0a7211 */ /* 0x000fe200078008ff */
[----:B------:R-:W-:Y:S01]  /*0870*/  IMAD R9, R9, 0x2, R11 ;  /* 0x0000000209097824 */ /* 0x000fe200078e020b */
[-C--:B------:R-:W-:Y:S01]  /*0880*/  LEA.HI.X.SX32 R19, R11, R2.reuse, 0x1, P1 ;  /* 0x000000020b137211 */ /* 0x080fe200008f0eff */
[----:B------:R-:W4:Y:S01]  /*0890*/  LDG.E.U16 R16, desc[UR8][R16.64] ;  /* 0x0000000810107981 */ /* 0x000f22000c1e1500 */
[----:B------:R-:W-:Y:S02]  /*08a0*/  LEA.HI.X.SX32 R11, R29, R2, 0x1, P0 ;  /* 0x000000021d0b7211 */ /* 0x000fe400000f0eff */
[-C--:B0-----:R-:W-:Y:S01]  /*08b0*/  LEA R12, P0, R27, R4.reuse, 0x1 ;  /* 0x000000041b0c7211 */ /* 0x081fe200078008ff */
[----:B------:R-:W4:Y:S01]  /*08c0*/  LDG.E.U16 R18, desc[UR8][R18.64] ;  /* 0x0000000812127981 */ /* 0x000f22000c1e1500 */
[----:B------:R-:W-:Y:S02]  /*08d0*/  LEA R14, P1, R25, R4, 0x1 ;  /* 0x00000004190e7211 */ /* 0x000fe400078208ff */
[----:B------:R-:W-:Y:S01]  /*08e0*/  LEA.HI.X.SX32 R13, R27, R2, 0x1, P0 ;  /* 0x000000021b0d7211 */ /* 0x000fe200000f0eff */
[----:B------:R-:W4:Y:S01]  /*08f0*/  LDG.E.U16 R10, desc[UR8][R10.64] ;  /* 0x000000080a0a7981 */ /* 0x000f22000c1e1500 */
[----:B------:R-:W-:-:S02]  /*0900*/  LEA R22, P0, R9, R4, 0x1 ;  /* 0x0000000409167211 */ /* 0x000fc400078008ff */
[-C--:B------:R-:W-:Y:S01]  /*0910*/  LEA.HI.X.SX32 R15, R25, R2.reuse, 0x1, P1 ;  /* 0x00000002190f7211 */ /* 0x080fe200008f0eff */
[----:B------:R-:W4:Y:S01]  /*0920*/  LDG.E.U16 R12, desc[UR8][R12.64] ;  /* 0x000000080c0c7981 */ /* 0x000f22000c1e1500 */
[----:B------:R-:W-:-:S03]  /*0930*/  LEA.HI.X.SX32 R23, R9, R2, 0x1, P0 ;  /* 0x0000000209177211 */ /* 0x000fc600000f0eff */
[----:B------:R-:W4:Y:S04]  /*0940*/  LDG.E.U16 R14, desc[UR8][R14.64] ;  /* 0x000000080e0e7981 */ /* 0x000f28000c1e1500 */
[----:B------:R-:W4:Y:S01]  /*0950*/  LDG.E.U16 R22, desc[UR8][R22.64] ;  /* 0x0000000816167981 */ /* 0x000f22000c1e1500 */
[----:B------:R-:W0:Y:S01]  /*0960*/  S2UR UR5, SR_CgaCtaId ;  /* 0x00000000000579c3 */ /* 0x000e220000008800 */
[----:B------:R-:W-:Y:S01]  /*0970*/  SHF.R.S32.HI R2, RZ, 0x8, R3 ;  /* 0x00000008ff027819 */ /* 0x000fe20000011403 */
[----:B------:R-:W-:Y:S01]  /*0980*/  UMOV UR4, 0x400 ;  /* 0x0000040000047882 */ /* 0x000fe20000000000 */
[----:B------:R-:W-:Y:S02]  /*0990*/  SHF.L.U32 R9, R0, 0x1, RZ ;  /* 0x0000000100097819 */ /* 0x000fe400000006ff */
[----:B------:R-:W-:Y:S01]  /*09a0*/  SGXT R0, R2, 0x1 ;  /* 0x000000010200781a */ /* 0x000fe20000000200 */
[----:B------:R-:W-:-:S03]  /*09b0*/  UISETP.GE.AND UP0, UPT, UR7, 0x1, UPT ;  /* 0x000000010700788c */ /* 0x000fc6000bf06270 */
[----:B------:R-:W-:-:S04]  /*09c0*/  LOP3.LUT R9, R9, 0x210, R0, 0x78, !PT ;  /* 0x0000021009097812 */ /* 0x000fc800078e7800 */
[----:B------:R-:W-:Y:S01]  /*09d0*/  LOP3.LUT R0, R9, 0x20, RZ, 0x3c, !PT ;  /* 0x0000002009007812 */ /* 0x000fe200078e3cff */
[----:B0-----:R-:W-:Y:S01]  /*09e0*/  ULEA UR5, UR5, UR4, 0x18 ;  /* 0x0000000405057291 */ /* 0x001fe2000f8ec0ff */
[----:B------:R-:W-:Y:S01]  /*09f0*/  MOV R113, 0x3f800000 ;  /* 0x3f80000000717802 */ /* 0x000fe20000000f00 */
[----:B------:R-:W-:Y:S01]  /*0a00*/  IMAD.MOV.U32 R112, RZ, RZ, 0x3f800000 ;  /* 0x3f800000ff707424 */ /* 0x000fe200078e00ff */
[----:B------:R-:W-:Y:S02]  /*0a10*/  MOV R2, 0xff800000 ;  /* 0xff80000000027802 */ /* 0x000fe40000000f00 */
[----:B------:R-:W-:Y:S02]  /*0a20*/  CS2R R56, SRZ ;  /* 0x0000000000387805 */ /* 0x000fe4000001ff00 */
[----:B------:R-:W-:Y:S02]  /*0a30*/  CS2R R58, SRZ ;  /* 0x00000000003a7805 */ /* 0x000fe4000001ff00 */
[----:B------:R-:W-:-:S02]  /*0a40*/  CS2R R68, SRZ ;  /* 0x0000000000447805 */ /* 0x000fc4000001ff00 */
[----:B------:R-:W-:Y:S02]  /*0a50*/  CS2R R70, SRZ ;  /* 0x0000000000467805 */ /* 0x000fe4000001ff00 */
[----:B------:R-:W-:Y:S02]  /*0a60*/  CS2R R72, SRZ ;  /* 0x0000000000487805 */ /* 0x000fe4000001ff00 */
[----:B------:R-:W-:Y:S02]  /*0a70*/  CS2R R74, SRZ ;  /* 0x00000000004a7805 */ /* 0x000fe4000001ff00 */
[----:B------:R-:W-:Y:S02]  /*0a80*/  CS2R R76, SRZ ;  /* 0x00000000004c7805 */ /* 0x000fe4000001ff00 */
[----:B------:R-:W-:Y:S02]  /*0a90*/  CS2R R78, SRZ ;  /* 0x00000000004e7805 */ /* 0x000fe4000001ff00 */
[----:B------:R-:W-:-:S02]  /*0aa0*/  CS2R R88, SRZ ;  /* 0x0000000000587805 */ /* 0x000fc4000001ff00 */
[----:B------:R-:W-:Y:S02]  /*0ab0*/  CS2R R90, SRZ ;  /* 0x00000000005a7805 */ /* 0x000fe4000001ff00 */
[----:B------:R-:W-:Y:S02]  /*0ac0*/  CS2R R92, SRZ ;  /* 0x00000000005c7805 */ /* 0x000fe4000001ff00 */
[----:B------:R-:W-:Y:S02]  /*0ad0*/  CS2R R94, SRZ ;  /* 0x00000000005e7805 */ /* 0x000fe4000001ff00 */
[----:B------:R-:W-:Y:S01]  /*0ae0*/  LOP3.LUT R4, R3, 0x1ff, RZ, 0xc0, !PT ;  /* 0x000001ff03047812 */ /* 0x000fe200078ec0ff */
[----:B--2---:R0:W-:Y:S02]  /*0af0*/  STS.U16 [R9+UR5], R5 ;  /* 0x0000000509007988 */ /* 0x0041e40008000405 */
[C---:B0-----:R-:W-:Y:S02]  /*0b00*/  LOP3.LUT R5, R9.reuse, 0x40, RZ, 0x3c, !PT ;  /* 0x0000004009057812 */ /* 0x041fe400078e3cff */
[----:B-----5:R-:W-:Y:S04]  /*0b10*/  STS.U16 [R9+UR5+0x1000], R24 ;  /* 0x0010001809007988 */ /* 0x020fe80008000405 */
[----:B---3--:R-:W-:Y:S04]  /*0b20*/  STS.U16 [R9+UR5+0x2000], R32 ;  /* 0x0020002009007988 */ /* 0x008fe80008000405 */
[----:B----4-:R-:W-:Y:S04]  /*0b30*/  STS.U16 [R9+UR5+0x3000], R36 ;  /* 0x0030002409007988 */ /* 0x010fe80008000405 */
[----:B------:R-:W-:Y:S04]  /*0b40*/  STS.U16 [R9+UR5+0x4000], R40 ;  /* 0x0040002809007988 */ /* 0x000fe80008000405 */
[----:B------:R-:W-:Y:S04]  /*0b50*/  STS.U16 [R9+UR5+0x5000], R43 ;  /* 0x0050002b09007988 */ /* 0x000fe80008000405 */
[----:B------:R-:W-:Y:S04]  /*0b60*/  STS.U16 [R9+UR5+0x6000], R46 ;  /* 0x0060002e09007988 */ /* 0x000fe80008000405 */
[----:B------:R0:W-:Y:S04]  /*0b70*/  STS.U16 [R9+UR5+0x7000], R48 ;  /* 0x0070003009007988 */ /* 0x0001e80008000405 */
[----:B------:R1:W-:Y:S01]  /*0b80*/  STS.U16 [R0+UR5+0x400], R6 ;  /* 0x0004000600007988 */ /* 0x0003e20008000405 */
[----:B0-----:R-:W-:-:S03]  /*0b90*/  LOP3.LUT R9, R9, 0x60, RZ, 0x3c, !PT ;  /* 0x0000006009097812 */ /* 0x001fc600078e3cff */
[----:B------:R-:W-:Y:S04]  /*0ba0*/  STS.U16 [R0+UR5+0x1400], R26 ;  /* 0x0014001a00007988 */ /* 0x000fe80008000405 */
[----:B------:R-:W-:Y:S01]  /*0bb0*/  STS.U16 [R0+UR5+0x2400], R33 ;  /* 0x0024002100007988 */ /* 0x000fe20008000405 */
[----:B-1----:R-:W-:-:S03]  /*0bc0*/  IMAD.SHL.U32 R6, R3, 0x2, RZ ;  /* 0x0000000203067824 */ /* 0x002fc600078e00ff */
[----:B------:R-:W-:Y:S04]  /*0bd0*/  STS.U16 [R0+UR5+0x3400], R37 ;  /* 0x0034002500007988 */ /* 0x000fe80008000405 */
[----:B------:R-:W-:Y:S04]  /*0be0*/  STS.U16 [R0+UR5+0x4400], R41 ;  /* 0x0044002900007988 */ /* 0x000fe80008000405 */
[----:B------:R-:W-:Y:S04]  /*0bf0*/  STS.U16 [R0+UR5+0x5400], R44 ;  /* 0x0054002c00007988 */ /* 0x000fe80008000405 */
[----:B------:R0:W-:Y:S04]  /*0c00*/  STS.U16 [R0+UR5+0x6400], R47 ;  /* 0x0064002f00007988 */ /* 0x0001e80008000405 */
[----:B------:R1:W-:Y:S04]  /*0c10*/  STS.U16 [R0+UR5+0x7400], R16 ;  /* 0x0074001000007988 */ /* 0x0003e80008000405 */
[----:B------:R-:W-:Y:S01]  /*0c20*/  STS.U16 [R5+UR5+0x800], R7 ;  /* 0x0008000705007988 */ /* 0x000fe20008000405 */
[----:B0-----:R-:W-:-:S03]  /*0c30*/  CS2R R46, SRZ ;  /* 0x00000000002e7805 */ /* 0x001fc6000001ff00 */
[----:B------:R-:W-:Y:S01]  /*0c40*/  STS.U16 [R5+UR5+0x1800], R28 ;  /* 0x0018001c05007988 */ /* 0x000fe20008000405 */
[----:B-1----:R-:W-:-:S03]  /*0c50*/  IMAD.MOV.U32 R0, RZ, RZ, -0x800000 ;  /* 0xff800000ff007424 */ /* 0x002fc600078e00ff */
[----:B------:R-:W-:Y:S04]  /*0c60*/  STS.U16 [R5+UR5+0x2800], R34 ;  /* 0x0028002205007988 */ /* 0x000fe80008000405 */
[----:B------:R-:W-:Y:S04]  /*0c70*/  STS.U16 [R5+UR5+0x3800], R38 ;  /* 0x0038002605007988 */ /* 0x000fe80008000405 */
[----:B------:R-:W-:Y:S04]  /*0c80*/  STS.U16 [R5+UR5+0x4800], R42 ;  /* 0x0048002a05007988 */ /* 0x000fe80008000405 */
[----:B------:R0:W-:Y:S04]  /*0c90*/  STS.U16 [R5+UR5+0x5800], R45 ;  /* 0x0058002d05007988 */ /* 0x0001e80008000405 */
[----:B------:R-:W-:Y:S04]  /*0ca0*/  STS.U16 [R5+UR5+0x6800], R20 ;  /* 0x0068001405007988 */ /* 0x000fe80008000405 */
[----:B------:R1:W-:Y:S01]  /*0cb0*/  STS.U16 [R5+UR5+0x7800], R18 ;  /* 0x0078001205007988 */ /* 0x0003e20008000405 */
[----:B0-----:R-:W-:-:S03]  /*0cc0*/  CS2R R44, SRZ ;  /* 0x00000000002c7805 */ /* 0x001fc6000001ff00 */
[----:B------:R-:W-:Y:S04]  /*0cd0*/  STS.U16 [R9+UR5+0xc00], R8 ;  /* 0x000c000809007988 */ /* 0x000fe80008000405 */
[----:B------:R-:W-:Y:S01]  /*0ce0*/  STS.U16 [R9+UR5+0x1c00], R30 ;  /* 0x001c001e09007988 */ /* 0x000fe20008000405 */
[----:B-1----:R-:W-:-:S03]  /*0cf0*/  LOP3.LUT R5, R3, 0x7, RZ, 0xc0, !PT ;  /* 0x0000000703057812 */ /* 0x002fc600078ec0ff */
[----:B------:R-:W-:Y:S04]  /*0d00*/  STS.U16 [R9+UR5+0x2c00], R35 ;  /* 0x002c002309007988 */ /* 0x000fe80008000405 */
[----:B------:R-:W-:Y:S04]  /*0d10*/  STS.U16 [R9+UR5+0x3c00], R39 ;  /* 0x003c002709007988 */ /* 0x000fe80008000405 */
[----:B------:R0:W-:Y:S04]  /*0d20*/  STS.U16 [R9+UR5+0x4c00], R10 ;  /* 0x004c000a09007988 */ /* 0x0001e80008000405 */
[----:B------:R-:W-:Y:S04]  /*0d30*/  STS.U16 [R9+UR5+0x5c00], R12 ;  /* 0x005c000c09007988 */ /* 0x000fe80008000405 */
[----:B------:R-:W-:Y:S01]  /*0d40*/  STS.U16 [R9+UR5+0x6c00], R14 ;  /* 0x006c000e09007988 */ /* 0x000fe20008000405 */
[----:B0-----:R-:W-:-:S03]  /*0d50*/  CS2R R10, SRZ ;  /* 0x00000000000a7805 */ /* 0x001fc6000001ff00 */
[----:B------:R0:W-:Y:S02]  /*0d60*/  STS.U16 [R9+UR5+0x7c00], R22 ;  /* 0x007c001609007988 */ /* 0x0001e40008000405 */
[----:B0-----:R-:W-:Y:S01]  /*0d70*/  CS2R R8, SRZ ;  /* 0x0000000000087805 */ /* 0x001fe2000001ff00 */
[----:B------:R-:W-:Y:S06]  /*0d80*/  BRA.U !UP0, `(.L_x_0) ;  /* 0x0000002108887547 */ /* 0x000fec000b800000 */
[----:B------:R-:W0:Y:S01]  /*0d90*/  LDC.64 R8, c[0x0][0x3d0] ;  /* 0x0000f400ff087b82 */ /* 0x000e220000000a00 */
[----:B------:R-:W1:Y:S01]  /*0da0*/  LDCU UR4, c[0x0][0x3c8] ;  /* 0x00007900ff0477ac */ /* 0x000e620008000800 */
[----:B------:R-:W-:Y:S01]  /*0db0*/  LOP3.LUT R0, R3, 0x1c0, RZ, 0xc0, !PT ;  /* 0x000001c003007812 */ /* 0x000fe200078ec0ff */
[----:B------:R-:W-:Y:S01]  /*0dc0*/  IMAD R11, R5, 0x210, RZ ;  /* 0x00000210050b7824 */ /* 0x000fe200078e02ff */
[----:B------:R-:W-:Y:S01]  /*0dd0*/  SHF.L.U32 R4, R4, 0x1, RZ ;  /* 0x0000000104047819 */ /* 0x000fe200000006ff */
[----:B------:R-:W2:Y:S01]  /*0de0*/  LDCU.64 UR10, c[0x0][0x388] ;  /* 0x00007100ff0a77ac */ /* 0x000ea20008000a00 */
[----:B------:R-:W-:Y:S01]  /*0df0*/  SHF.R.U32.HI R7, RZ, 0x2, R0 ;  /* 0x00000002ff077819 */ /* 0x000fe20000011600 */
[----:B------:R-:W-:Y:S01]  /*0e00*/  IMAD.MOV.U32 R38, RZ, RZ, -0x800000 ;  /* 0xff800000ff267424 */ /* 0x000fe200078e00ff */
[----:B------:R-:W3:Y:S01]  /*0e10*/  LDC.64 R110, c[0x0][0x3c0] ;  /* 0x0000f000ff6e7b82 */ /* 0x000ee20000000a00 */
[----:B------:R-:W-:Y:S01]  /*0e20*/  LOP3.LUT R10, R6, 0x10, RZ, 0xc0, !PT ;  /* 0x00000010060a7812 */ /* 0x000fe200078ec0ff */
[----:B------:R-:W4:Y:S01]  /*0e30*/  LDCU.64 UR12, c[0x0][0x390] ;  /* 0x00007200ff0c77ac */ /* 0x000f220008000a00 */
[----:B------:R-:W-:Y:S01]  /*0e40*/  LOP3.LUT R0, R4, R7, RZ, 0x3c, !PT ;  /* 0x0000000704007212 */ /* 0x000fe200078e3cff */
[----:B------:R-:W-:Y:S01]  /*0e50*/  IMAD.MOV.U32 R112, RZ, RZ, 0x3f800000 ;  /* 0x3f800000ff707424 */ /* 0x000fe200078e00ff */
[----:B------:R-:W-:-:S02]  /*0e60*/  LOP3.LUT R7, R3, 0x3f, RZ, 0xc0, !PT ;  /* 0x0000003f03077812 */ /* 0x000fc400078ec0ff */
[----:B------:R-:W-:Y:S02]  /*0e70*/  CS2R R44, SRZ ;  /* 0x00000000002c7805 */ /* 0x000fe4000001ff00 */
[--C-:B------:R-:W-:Y:S01]  /*0e80*/  SHF.R.U32.HI R4, RZ, 0x6, R3.reuse ;  /* 0x00000006ff047819 */ /* 0x100fe20000011603 */
[----:B------:R-:W5:Y:S01]  /*0e90*/  LDC R16, c[0x0][0x3d8] ;  /* 0x0000f600ff107b82 */ /* 0x000f620000000800 */
[----:B------:R-:W-:Y:S01]  /*0ea0*/  LOP3.LUT R14, R10, 0x1e0, R3, 0xf8, !PT ;  /* 0x000001e00a0e7812 */ /* 0x000fe200078ef803 */
[----:B------:R-:W-:Y:S01]  /*0eb0*/  IMAD.SHL.U32 R3, R3, 0x100, RZ ;  /* 0x0000010003037824 */ /* 0x000fe200078e00ff */
[----:B------:R-:W-:Y:S02]  /*0ec0*/  MOV R113, 0x3f800000 ;  /* 0x3f80000000717802 */ /* 0x000fe40000000f00 */
[----:B------:R-:W-:Y:S02]  /*0ed0*/  CS2R R46, SRZ ;  /* 0x00000000002e7805 */ /* 0x000fe4000001ff00 */
[----:B------:R-:W-:-:S02]  /*0ee0*/  LOP3.LUT R11, R11, R14, RZ, 0x3c, !PT ;  /* 0x0000000e0b0b7212 */ /* 0x000fc400078e3cff */
[----:B------:R-:W-:Y:S02]  /*0ef0*/  CS2R R56, SRZ ;  /* 0x0000000000387805 */ /* 0x000fe4000001ff00 */
[----:B------:R-:W-:Y:S01]  /*0f00*/  LOP3.LUT R108, R3, 0x1000, RZ, 0xc0, !PT ;  /* 0x00001000036c7812 */ /* 0x000fe200078ec0ff */
[----:B0-----:R0:W-:Y:S01]  /*0f10*/  STL [R1+0x50], R9 ;  /* 0x0000500901007387 */ /* 0x0011e20000100800 */
[----:B------:R-:W-:Y:S01]  /*0f20*/  IMAD.MOV.U32 R12, RZ, RZ, R9 ;  /* 0x000000ffff0c7224 */ /* 0x000fe200078e0009 */
[----:B------:R-:W-:Y:S01]  /*0f30*/  MOV R13, R8 ;  /* 0x00000008000d7202 */ /* 0x000fe20000000f00 */
[----:B-1----:R-:W-:Y:S01]  /*0f40*/  IMAD R8, R7, UR4, RZ ;  /* 0x0000000407087c24 */ /* 0x002fe2000f8e02ff */
[----:B------:R-:W-:Y:S02]  /*0f50*/  IADD3 R108, PT, PT, R11, UR5, R108 ;  /* 0x000000050b6c7c10 */ /* 0x000fe4000fffe06c */
[----:B------:R-:W-:Y:S02]  /*0f60*/  CS2R R58, SRZ ;  /* 0x00000000003a7805 */ /* 0x000fe4000001ff00 */
[----:B------:R-:W-:Y:S01]  /*0f70*/  CS2R R68, SRZ ;  /* 0x0000000000447805 */ /* 0x000fe2000001ff00 */
[----:B------:R-:W-:Y:S01]  /*0f80*/  IMAD.SHL.U32 R10, R8, 0x2, RZ ;  /* 0x00000002080a7824 */ /* 0x000fe200078e00ff */
[----:B------:R-:W-:Y:S01]  /*0f90*/  CS2R R70, SRZ ;  /* 0x0000000000467805 */ /* 0x000fe2000001ff00 */
[----:B---3--:R-:W-:Y:S01]  /*0fa0*/  IMAD R110, R110, UR6, RZ ;  /* 0x000000066e6e7c24 */ /* 0x008fe2000f8e02ff */
[----:B------:R-:W-:Y:S01]  /*0fb0*/  CS2R R72, SRZ ;  /* 0x0000000000487805 */ /* 0x000fe2000001ff00 */
[----:B0-----:R-:W-:Y:S01]  /*0fc0*/  IMAD R9, R5, 0x90, RZ ;  /* 0x0000009005097824 */ /* 0x001fe200078e02ff */
[----:B------:R-:W-:Y:S01]  /*0fd0*/  CS2R R74, SRZ ;  /* 0x00000000004a7805 */ /* 0x000fe2000001ff00 */
[----:B------:R-:W-:Y:S01]  /*0fe0*/  IMAD.HI R3, R8, 0x2, RZ ;  /* 0x0000000208037827 */ /* 0x000fe200078e02ff */
[----:B------:R-:W-:-:S02]  /*0ff0*/  SHF.L.U32 R5, R110, 0x1, RZ ;  /* 0x000000016e057819 */ /* 0x000fc400000006ff */
[----:B------:R-:W-:Y:S02]  /*1000*/  CS2R R76, SRZ ;  /* 0x00000000004c7805 */ /* 0x000fe4000001ff00 */
[----:B------:R-:W-:Y:S01]  /*1010*/  LOP3.LUT R2, R9, 0x30, R6, 0x78, !PT ;  /* 0x0000003009027812 */ /* 0x000fe200078e7806 */
[----:B------:R-:W-:Y:S01]  /*1020*/  IMAD R9, R7, R12, RZ ;  /* 0x0000000c07097224 */ /* 0x000fe200078e02ff */
[----:B------:R-:W-:Y:S01]  /*1030*/  SGXT.U32 R6, R4, 0x3 ;  /* 0x000000030406781a */ /* 0x000fe20000000000 */
[----:B------:R-:W-:Y:S01]  /*1040*/  IMAD R4, R13, UR6, RZ ;  /* 0x000000060d047c24 */ /* 0x000fe2000f8e02ff */
[----:B--2---:R-:W-:Y:S01]  /*1050*/  IADD3 R13, P0, P1, R10, UR10, R5 ;  /* 0x0000000a0a0d7c10 */ /* 0x004fe2000f91e005 */
[----:B------:R-:W-:Y:S01]  /*1060*/  IMAD.HI R110, R110, 0x2, RZ ;  /* 0x000000026e6e7827 */ /* 0x000fe200078e02ff */
[----:B------:R-:W-:Y:S02]  /*1070*/  SHF.L.U32 R12, R9, 0x1, RZ ;  /* 0x00000001090c7819 */ /* 0x000fe400000006ff */
[----:B------:R-:W-:-:S02]  /*1080*/  CS2R R78, SRZ ;  /* 0x00000000004e7805 */ /* 0x000fc4000001ff00 */
[----:B------:R-:W-:Y:S01]  /*1090*/  CS2R R88, SRZ ;  /* 0x0000000000587805 */ /* 0x000fe2000001ff00 */
[----:B------:R-:W-:Y:S01]  /*10a0*/  IMAD R10, R6, R111, RZ ;  /* 0x0000006f060a7224 */ /* 0x000fe200078e02ff */
[----:B------:R-:W-:Y:S01]  /*10b0*/  IADD3.X R15, PT, PT, R3, UR11, R110, P0, P1 ;  /* 0x0000000b030f7c10 */ /* 0x000fe200087e246e */
[C---:B------:R-:W-:Y:S01]  /*10c0*/  IMAD.SHL.U32 R7, R4.reuse, 0x2, RZ ;  /* 0x0000000204077824 */ /* 0x040fe200078e00ff */
[----:B------:R-:W-:Y:S01]  /*10d0*/  CS2R R90, SRZ ;  /* 0x00000000005a7805 */ /* 0x000fe2000001ff00 */
[----:B------:R-:W-:Y:S01]  /*10e0*/  IMAD.HI R5, R4, 0x2, RZ ;  /* 0x0000000204057827 */ /* 0x000fe200078e02ff */
[----:B------:R-:W-:Y:S02]  /*10f0*/  LEA R4, R111, R10, 0x3 ;  /* 0x0000000a6f047211 */ /* 0x000fe400078e18ff */
[----:B------:R-:W-:Y:S02]  /*1100*/  CS2R R92, SRZ ;  /* 0x00000000005c7805 */ /* 0x000fe4000001ff00 */
[----:B----4-:R-:W-:Y:S01]  /*1110*/  IADD3 R114, P2, P3, R12, UR12, R7 ;  /* 0x0000000c0c727c10 */ /* 0x010fe2000fb5e007 */
[----:B------:R-:W-:Y:S01]  /*1120*/  IMAD.HI R8, R9, 0x2, RZ ;  /* 0x0000000209087827 */ /* 0x000fe200078e02ff */
[----:B------:R-:W-:-:S02]  /*1130*/  LEA R22, P1, R10, R13, 0x1 ;  /* 0x0000000d0a167211 */ /* 0x000fc400078208ff */
[----:B------:R-:W-:Y:S01]  /*1140*/  CS2R R94, SRZ ;  /* 0x00000000005e7805 */ /* 0x000fe2000001ff00 */
[----:B------:R-:W0:Y:S01]  /*1150*/  LDCU UR10, c[0x0][0x3a8] ;  /* 0x00007500ff0a77ac */ /* 0x000e220008000800 */
[----:B-----5:R-:W-:Y:S01]  /*1160*/  IMAD R7, R6, R16, RZ ;  /* 0x0000001006077224 */ /* 0x020fe200078e02ff */
[----:B------:R-:W-:Y:S01]  /*1170*/  IADD3.X R14, PT, PT, R8, UR13, R5, P2, P3 ;  /* 0x0000000d080e7c10 */ /* 0x000fe200097e6405 */
[C---:B------:R-:W-:Y:S01]  /*1180*/  IMAD R6, R111.reuse, 0x8, R4 ;  /* 0x000000086f067824 */ /* 0x040fe200078e0204 */
[----:B------:R-:W-:Y:S01]  /*1190*/  LEA R20, P2, R4, R13, 0x1 ;  /* 0x0000000d04147211 */ /* 0x000fe200078408ff */
[----:B------:R-:W-:Y:S01]  /*11a0*/  UMOV UR4, URZ ;  /* 0x000000ff00047c82 */ /* 0x000fe20008000000 */
[-C--:B------:R-:W-:Y:S01]  /*11b0*/  LEA.HI.X.SX32 R23, R10, R15.reuse, 0x1, P1 ;  /* 0x0000000f0a177211 */ /* 0x080fe200008f0eff */
[C---:B------:R-:W-:Y:S01]  /*11c0*/  IMAD R8, R111.reuse, 0x8, R6 ;  /* 0x000000086f087824 */ /* 0x040fe200078e0206 */
[----:B------:R-:W-:Y:S02]  /*11d0*/  LEA.HI.X.SX32 R21, R4, R15, 0x1, P2 ;  /* 0x0000000f04157211 */ /* 0x000fe400010f0eff */
[----:B------:R-:W-:Y:S01]  /*11e0*/  LEA R5, R16, R7, 0x3 ;  /* 0x0000000710057211 */ /* 0x000fe200078e18ff */
[----:B------:R1:W-:Y:S01]  /*11f0*/  STL.64 [R1+0x48], R22 ;  /* 0x0000481601007387 */ /* 0x0003e20000100a00 */
[----:B------:R-:W-:-:S02]  /*1200*/  LEA R12, R111, R8, 0x3 ;  /* 0x000000086f0c7211 */ /* 0x000fc400078e18ff */
[----:B------:R-:W-:Y:S01]  /*1210*/  LEA R18, P0, R7, R114, 0x1 ;  /* 0x0000007207127211 */ /* 0x000fe200078008ff */
[----:B------:R2:W-:Y:S01]  /*1220*/  STL.64 [R1+0x40], R20 ;  /* 0x0000401401007387 */ /* 0x0005e20000100a00 */
[----:B------:R-:W-:Y:S01]  /*1230*/  LEA R4, R111, R12, 0x3 ;  /* 0x0000000c6f047211 */ /* 0x000fe200078e18ff */
[C---:B------:R-:W-:Y:S01]  /*1240*/  IMAD R9, R16.reuse, 0x8, R5 ;  /* 0x0000000810097824 */ /* 0x040fe200078e0205 */
[----:B------:R-:W-:Y:S02]  /*1250*/  LEA.HI.X.SX32 R19, R7, R14, 0x1, P0 ;  /* 0x0000000e07137211 */ /* 0x000fe400000f0eff */
[----:B------:R-:W-:Y:S01]  /*1260*/  LEA R10, R111, R4, 0x3 ;  /* 0x000000046f0a7211 */ /* 0x000fe200078e18ff */
[----:B------:R-:W-:Y:S01]  /*1270*/  IMAD R11, R16, 0x8, R9 ;  /* 0x00000008100b7824 */ /* 0x000fe200078e0209 */
[----:B------:R-:W-:Y:S02]  /*1280*/  LEA R124, P0, R9, R114, 0x1 ;  /* 0x00000072097c7211 */ /* 0x000fe400078008ff */
[----:B-1----:R-:W-:-:S02]  /*1290*/  LEA R22, P1, R6, R13, 0x1 ;  /* 0x0000000d06167211 */ /* 0x002fc400078208ff */
[----:B------:R-:W-:Y:S02]  /*12a0*/  LEA R3, R111, R10, 0x3 ;  /* 0x0000000a6f037211 */ /* 0x000fe400078e18ff */
[----:B--2---:R-:W-:Y:S02]  /*12b0*/  LEA R20, P2, R8, R13, 0x1 ;  /* 0x0000000d08147211 */ /* 0x004fe400078408ff */
[-C--:B------:R-:W-:Y:S01]  /*12c0*/  LEA.HI.X.SX32 R23, R6, R15.reuse, 0x1, P1 ;  /* 0x0000000f06177211 */ /* 0x080fe200008f0eff */
[----:B------:R-:W-:Y:S01]  /*12d0*/  IMAD R6, R16, 0x8, R11 ;  /* 0x0000000810067824 */ /* 0x000fe200078e020b */
[----:B------:R-:W-:Y:S02]  /*12e0*/  LEA.HI.X.SX32 R21, R8, R15, 0x1, P2 ;  /* 0x0000000f08157211 */ /* 0x000fe400010f0eff */
[-C--:B------:R-:W-:Y:S01]  /*12f0*/  LEA R26, P1, R12, R13.reuse, 0x1 ;  /* 0x0000000d0c1a7211 */ /* 0x080fe200078208ff */
[----:B------:R1:W-:Y:S01]  /*1300*/  STL.64 [R1+0x38], R22 ;  /* 0x0000381601007387 */ /* 0x0003e20000100a00 */
[----:B------:R-:W-:-:S02]  /*1310*/  LEA R24, P2, R4, R13, 0x1 ;  /* 0x0000000d04187211 */ /* 0x000fc400078408ff */
[-C--:B------:R-:W-:Y:S01]  /*1320*/  LEA.HI.X.SX32 R27, R12, R15.reuse, 0x1, P1 ;  /* 0x0000000f0c1b7211 */ /* 0x080fe200008f0eff */
[----:B------:R2:W-:Y:S01]  /*1330*/  STL.64 [R1+0x30], R20 ;  /* 0x0000301401007387 */ /* 0x0005e20000100a00 */
[----:B------:R-:W-:Y:S02]  /*1340*/  LEA.HI.X.SX32 R25, R4, R15, 0x1, P2 ;  /* 0x0000000f04197211 */ /* 0x000fe400010f0eff */
[-C--:B------:R-:W-:Y:S01]  /*1350*/  LEA R12, P1, R5, R114.reuse, 0x1 ;  /* 0x00000072050c7211 */ /* 0x080fe200078208ff */
[----:B------:R3:W-:Y:S01]  /*1360*/  STL.64 [R1+0x28], R26 ;  /* 0x0000281a01007387 */ /* 0x0007e20000100a00 */
[----:B------:R-:W-:Y:S02]  /*1370*/  LEA R122, P2, R11, R114, 0x1 ;  /* 0x000000720b7a7211 */ /* 0x000fe400078408ff */
[----:B------:R-:W-:Y:S01]  /*1380*/  LEA.HI.X.SX32 R125, R9, R14, 0x1, P0 ;  /* 0x0000000e097d7211 */ /* 0x000fe200000f0eff */
[----:B------:R3:W-:Y:S01]  /*1390*/  STL.64 [R1+0x20], R24 ;  /* 0x0000201801007387 */ /* 0x0007e20000100a00 */
[----:B-1----:R-:W-:-:S02]  /*13a0*/  LEA R22, P3, R10, R13, 0x1 ;  /* 0x0000000d0a167211 */ /* 0x002fc400078608ff */
[----:B------:R-:W-:Y:S02]  /*13b0*/  CS2R R8, SRZ ;  /* 0x0000000000087805 */ /* 0x000fe4000001ff00 */
[-C--:B------:R-:W-:Y:S02]  /*13c0*/  LEA.HI.X.SX32 R123, R11, R14.reuse, 0x1, P2 ;  /* 0x0000000e0b7b7211 */ /* 0x080fe400010f0eff */
[C---:B--2---:R-:W-:Y:S02]  /*13d0*/  LEA R20, P4, R3.reuse, R13, 0x1 ;  /* 0x0000000d03147211 */ /* 0x044fe400078808ff */
[-C--:B------:R-:W-:Y:S02]  /*13e0*/  LEA.HI.X.SX32 R23, R10, R15.reuse, 0x1, P3 ;  /* 0x0000000f0a177211 */ /* 0x080fe400018f0eff */
[----:B------:R-:W-:Y:S02]  /*13f0*/  CS2R R10, SRZ ;  /* 0x00000000000a7805 */ /* 0x000fe4000001ff00 */
[----:B------:R-:W-:Y:S01]  /*1400*/  LEA.HI.X.SX32 R21, R3, R15, 0x1, P4 ;  /* 0x0000000f03157211 */ /* 0x000fe200020f0eff */
[----:B------:R-:W-:Y:S01]  /*1410*/  IMAD R3, R16, 0x8, R6 ;  /* 0x0000000810037824 */ /* 0x000fe200078e0206 */
[----:B------:R-:W-:Y:S01]  /*1420*/  LEA.HI.X.SX32 R13, R5, R14, 0x1, P1 ;  /* 0x0000000e050d7211 */ /* 0x000fe200008f0eff */
[----:B------:R3:W-:Y:S01]  /*1430*/  STL.64 [R1+0x18], R22 ;  /* 0x0000181601007387 */ /* 0x0007e20000100a00 */
[----:B------:R-:W-:-:S02]  /*1440*/  LEA R120, P0, R6, R114, 0x1 ;  /* 0x0000007206787211 */ /* 0x000fc400078008ff */
[----:B------:R-:W-:Y:S01]  /*1450*/  LEA R4, R16, R3, 0x3 ;  /* 0x0000000310047211 */ /* 0x000fe200078e18ff */
[----:B------:R3:W-:Y:S01]  /*1460*/  STL.64 [R1+0x10], R20 ;  /* 0x0000101401007387 */ /* 0x0007e20000100a00 */
[CC--:B------:R-:W-:Y:S02]  /*1470*/  LEA R118, P1, R3.reuse, R114.reuse, 0x1 ;  /* 0x0000007203767211 */ /* 0x0c0fe400078208ff */
[----:B------:R-:W-:Y:S01]  /*1480*/  LEA R116, P2, R4, R114, 0x1 ;  /* 0x0000007204747211 */ /* 0x000fe200078408ff */
[----:B------:R3:W-:Y:S01]  /*1490*/  STL.64 [R1+0x8], R18 ;  /* 0x0000081201007387 */ /* 0x0007e20000100a00 */
[----:B------:R-:W-:Y:S01]  /*14a0*/  IMAD R5, R16, 0x8, R4 ;  /* 0x0000000810057824 */ /* 0x000fe200078e0204 */
[-C--:B------:R-:W-:Y:S02]  /*14b0*/  LEA.HI.X.SX32 R119, R3, R14.reuse, 0x1, P1 ;  /* 0x0000000e03777211 */ /* 0x080fe400008f0eff */
[----:B------:R3:W-:Y:S01]  /*14c0*/  STL.64 [R1], R12 ;  /* 0x0000000c01007387 */ /* 0x0007e20000100a00 */
[----:B------:R-:W-:Y:S01]  /*14d0*/  LEA.HI.X.SX32 R117, R4, R14, 0x1, P2 ;  /* 0x0000000e04757211 */ /* 0x000fe200010f0eff */
[----:B------:R-:W-:Y:S01]  /*14e0*/  IMAD.MOV.U32 R4, RZ, RZ, RZ ;  /* 0x000000ffff047224 */ /* 0x000fe200078e00ff */
[----:B------:R-:W-:-:S02]  /*14f0*/  LEA R114, P3, R5, R114, 0x1 ;  /* 0x0000007205727211 */ /* 0x000fc400078608ff */
[-C--:B------:R-:W-:Y:S02]  /*1500*/  LEA.HI.X.SX32 R121, R6, R14.reuse, 0x1, P0 ;  /* 0x0000000e06797211 */ /* 0x080fe400000f0eff */
[----:B------:R-:W-:Y:S02]  /*1510*/  LEA.HI.X.SX32 R115, R5, R14, 0x1, P3 ;  /* 0x0000000e05737211 */ /* 0x000fe400018f0eff */
[----:B------:R-:W-:Y:S02]  /*1520*/  MOV R3, RZ ;  /* 0x000000ff00037202 */ /* 0x000fe40000000f00 */
[----:B------:R-:W-:Y:S02]  /*1530*/  MOV R7, 0xff800000 ;  /* 0xff80000000077802 */ /* 0x000fe40000000f00 */
[----:B0--3--:R-:W-:-:S07]  /*1540*/  LOP3.LUT R5, R2, 0x40, RZ, 0x3c, !PT ;  /* 0x0000004002057812 */ /* 0x009fce00078e3cff */
.L_x_1:
[----:B------:R-:W2:Y:S04]  /*1550*/  LDL.64 R12, [R1+0x48] ;  /* 0x00004800010c7983 */ /* 0x000ea80000100a00 */
[----:B------:R-:W3:Y:S04]  /*1560*/  LDL.64 R14, [R1+0x40] ;  /* 0x00004000010e7983 */ /* 0x000ee80000100a00 */
[----:B------:R-:W4:Y:S04]  /*1570*/  LDL.64 R20, [R1+0x28] ;  /* 0x0000280001147983 */ /* 0x000f280000100a00 */
[----:B------:R-:W5:Y:S04]  /*1580*/  LDL.64 R22, [R1+0x20] ;  /* 0x0000200001167983 */ /* 0x000f680000100a00 */
[----:B------:R-:W5:Y:S04]  /*1590*/  LDL.64 R24, [R1+0x18] ;  /* 0x0000180001187983 */ /* 0x000f680000100a00 */
[----:B------:R-:W5:Y:S04]  /*15a0*/  LDL.64 R26, [R1+0x10] ;  /* 0x00001000011a7983 */ /* 0x000f680000100a00 */
[----:B------:R-:W5:Y:S04]  /*15b0*/  LDL.64 R16, [R1+0x38] ;  /* 0x0000380001107983 */ /* 0x000f680000100a00 */
[----:B------:R-:W5:Y:S04]  /*15c0*/  LDL.64 R18, [R1+0x30] ;  /* 0x0000300001127983 */ /* 0x000f680000100a00 */
[----:B------:R-:W5:Y:S01]  /*15d0*/  LDL.64 R36, [R1] ;  /* 0x0000000001247983 */ /* 0x000f620000100a00 */
[----:B--2---:R-:W-:-:S04]  /*15e0*/  IMAD.WIDE R12, R3, 0x2, R12 ;  /* 0x00000002030c7825 */ /* 0x004fc800078e020c */
[C---:B---3--:R-:W-:Y:S02]  /*15f0*/  IMAD.WIDE R14, R3.reuse, 0x2, R14 ;  /* 0x00000002030e7825 */ /* 0x048fe400078e020e */
[----:B------:R-:W2:Y:S02]  /*1600*/  LDG.E.U16 R13, desc[UR8][R12.64] ;  /* 0x000000080c0d7981 */ /* 0x000ea4000c1e1500 */
[C---:B----4-:R-:W-:Y:S02]  /*1610*/  IMAD.WIDE R20, R3.reuse, 0x2, R20 ;  /* 0x0000000203147825 */ /* 0x050fe400078e0214 */
[----:B------:R-:W3:Y:S02]  /*1620*/  LDG.E.U16 R15, desc[UR8][R14.64] ;  /* 0x000000080e0f7981 */ /* 0x000ee4000c1e1500 */
[C---:B-----5:R-:W-:Y:S02]  /*1630*/  IMAD.WIDE R22, R3.reuse, 0x2, R22 ;  /* 0x0000000203167825 */ /* 0x060fe400078e0216 */
[----:B------:R-:W4:Y:S02]  /*1640*/  LDG.E.U16 R21, desc[UR8][R20.64] ;  /* 0x0000000814157981 */ /* 0x000f24000c1e1500 */
[----:B------:R-:W-:-:S02]  /*1650*/  IMAD.WIDE R24, R3, 0x2, R24 ;  /* 0x0000000203187825 */ /* 0x000fc400078e0218 */
[----:B------:R-:W5:Y:S02]  /*1660*/  LDG.E.U16 R23, desc[UR8][R22.64] ;  /* 0x0000000816177981 */ /* 0x000f64000c1e1500 */
[C---:B------:R-:W-:Y:S02]  /*1670*/  IMAD.WIDE R26, R3.reuse, 0x2, R26 ;  /* 0x00000002031a7825 */ /* 0x040fe400078e021a */
[----:B------:R-:W5:Y:S02]  /*1680*/  LDG.E.U16 R25, desc[UR8][R24.64] ;  /* 0x0000000818197981 */ /* 0x000f64000c1e1500 */
[C---:B------:R-:W-:Y:S02]  /*1690*/  IMAD.WIDE R16, R3.reuse, 0x2, R16 ;  /* 0x0000000203107825 */ /* 0x040fe400078e0210 */
[----:B------:R-:W5:Y:S02]  /*16a0*/  LDG.E.U16 R27, desc[UR8][R26.64] ;  /* 0x000000081a1b7981 */ /* 0x000f64000c1e1500 */
[----:B------:R-:W-:-:S02]  /*16b0*/  IMAD.WIDE R18, R3, 0x2, R18 ;  /* 0x0000000203127825 */ /* 0x000fc400078e0212 */
[----:B------:R-:W5:Y:S04]  /*16c0*/  LDG.E.U16 R5, desc[UR8][R16.64] ;  /* 0x0000000810057981 */ /* 0x000f68000c1e1500 */
[----:B------:R-:W5:Y:S01]  /*16d0*/  LDG.E.U16 R29, desc[UR8][R18.64] ;  /* 0x00000008121d7981 */ /* 0x000f62000c1e1500 */
[----:B------:R-:W-:Y:S06]  /*16e0*/  BAR.SYNC.DEFER_BLOCKING 0x0 ;  /* 0x0000000000007b1d */ /* 0x000fec0000010000 */
[----:B--2---:R-:W-:Y:S04]  /*16f0*/  STS.U16 [R0+UR5+0x8000], R13 ;  /* 0x0080000d00007988 */ /* 0x004fe80008000405 */
[----:B---3--:R-:W-:Y:S04]  /*1700*/  STS.U16 [R0+UR5+0x8400], R15 ;  /* 0x0084000f00007988 */ /* 0x008fe80008000405 */
[----:B----4-:R-:W-:Y:S04]  /*1710*/  STS.U16 [R0+UR5+0x9000], R21 ;  /* 0x0090001500007988 */ /* 0x010fe80008000405 */
[----:B-----5:R-:W-:Y:S04]  /*1720*/  STS.U16 [R0+UR5+0x9400], R23 ;  /* 0x0094001700007988 */ /* 0x020fe80008000405 */
[----:B------:R-:W-:Y:S04]  /*1730*/  STS.U16 [R0+UR5+0x9800], R25 ;  /* 0x0098001900007988 */ /* 0x000fe80008000405 */
[----:B------:R-:W-:Y:S04]  /*1740*/  STS.U16 [R0+UR5+0x9c00], R27 ;  /* 0x009c001b00007988 */ /* 0x000fe80008000405 */
[----:B------:R-:W-:Y:S04]  /*1750*/  STS.U16 [R0+UR5+0x8800], R5 ;  /* 0x0088000500007988 */ /* 0x000fe80008000405 */
[----:B------:R-:W-:Y:S01]  /*1760*/  STS.U16 [R0+UR5+0x8c00], R29 ;  /* 0x008c001d00007988 */ /* 0x000fe20008000405 */
[----:B------:R-:W-:Y:S06]  /*1770*/  BAR.SYNC.DEFER_BLOCKING 0x0 ;  /* 0x0000000000007b1d */ /* 0x000fec0000010000 */
[----:B------:R-:W-:Y:S04]  /*1780*/  LDSM.16.MT88.4 R16, [R108] ;  /* 0x000000006c10783b */ /* 0x000fe80000004200 */
[----:B------:R-:W0:Y:S04]  /*1790*/  LDSM.16.M88.4 R28, [R2+UR5+0x9000] ;  /* 0x00900005021c783b */ /* 0x000e280008000200 */
[----:B------:R-:W1:Y:S04]  /*17a0*/  LDSM.16.MT88.4 R12, [R108+0x2000] ;  /* 0x002000006c0c783b */ /* 0x000e680000004200 */
[----:B------:R-:W2:Y:S04]  /*17b0*/  LDSM.16.M88.4 R96, [R2+UR5+0x8400] ;  /* 0x008400050260783b */ /* 0x000ea80008000200 */
[----:B------:R-:W3:Y:S04]  /*17c0*/  LDSM.16.M88.4 R100, [R2+UR5+0x8000] ;  /* 0x008000050264783b */ /* 0x000ee80008000200 */
[----:B------:R-:W4:Y:S04]  /*17d0*/  LDSM.16.M88.4 R52, [R2+UR5+0x8c00] ;  /* 0x008c00050234783b */ /* 0x000f280008000200 */
[----:B------:R-:W5:Y:S04]  /*17e0*/  LDSM.16.M88.4 R80, [R2+UR5+0x8800] ;  /* 0x008800050250783b */ /* 0x000f680008000200 */
[----:B------:R-:W2:Y:S04]  /*17f0*/  LDSM.16.M88.4 R84, [R2+UR5+0x9400] ;  /* 0x009400050254783b */ /* 0x000ea80008000200 */
[----:B------:R-:W2:Y:S04]  /*1800*/  LDSM.16.M88.4 R20, [R2+UR5+0x9800] ;  /* 0x009800050214783b */ /* 0x000ea80008000200 */
[----:B------:R-:W3:Y:S01]  /*1810*/  LDSM.16.M88.4 R64, [R2+UR5+0x9c00] ;  /* 0x009c00050240783b */ /* 0x000ee20008000200 */
[----:B0-----:R-:W-:-:S15]  /*1820*/  HMMA.16816.F32.BF16 R104, R16, R28, RZ ;  /* 0x0000001c1068723c */ /* 0x001fde00000418ff */
[----:B------:R-:W-:-:S05]  /*1830*/  NOP ;  /* 0x0000000000007918 */ /* 0x000fca0000000000 */
[----:B-1----:R-:W-:Y:S01]  /*1840*/  HMMA.16816.F32.BF16 R28, R12, R30, R104 ;  /* 0x0000001e0c1c723c */ /* 0x002fe20000041868 */
[----:B------:R-:W5:Y:S07]  /*1850*/  LDL.64 R106, [R1+0x8] ;  /* 0x00000800016a7983 */ /* 0x000f6e0000100a00 */
[C---:B--2---:R-:W-:Y:S08]  /*1860*/  HMMA.16816.F32.BF16 R32, R16.reuse, R96, RZ ;  /* 0x000000601020723c */ /* 0x044ff000000418ff */
[C---:B---3--:R-:W-:Y:S08]  /*1870*/  HMMA.16816.F32.BF16 R48, R16.reuse, R100, RZ ;  /* 0x000000641030723c */ /* 0x048ff000000418ff */
[----:B----4-:R-:W-:Y:S08]  /*1880*/  HMMA.16816.F32.BF16 R24, R16, R52, RZ ;  /* 0x000000341018723c */ /* 0x010ff000000418ff */
[----:B------:R-:W-:Y:S08]  /*1890*/  HMMA.16816.F32.BF16 R96, R12, R98, R32 ;  /* 0x000000620c60723c */ /* 0x000ff00000041820 */
[C---:B-----5:R-:W-:Y:S08]  /*18a0*/  HMMA.16816.F32.BF16 R40, R16.reuse, R80, RZ ;  /* 0x000000501028723c */ /* 0x060ff000000418ff */
[C---:B------:R-:W-:Y:S08]  /*18b0*/  HMMA.16816.F32.BF16 R32, R16.reuse, R84, RZ ;  /* 0x000000541020723c */ /* 0x040ff000000418ff */
[----:B------:R-:W-:Y:S01]  /*18c0*/  HMMA.16816.F32.BF16 R60, R16, R20, RZ ;  /* 0x00000014103c723c */ /* 0x000fe200000418ff */
[----:B------:R-:W-:-:S07]  /*18d0*/  LOP3.LUT R6, R2, 0x40, RZ, 0x3c, !PT ;  /* 0x0000004002067812 */ /* 0x000fce00078e3cff */
[----:B------:R-:W-:Y:S08]  /*18e0*/  HMMA.16816.F32.BF16 R16, R16, R64, RZ ;  /* 0x000000401010723c */ /* 0x000ff000000418ff */
[C---:B------:R-:W-:Y:S01]  /*18f0*/  HMMA.16816.F32.BF16 R100, R12.reuse, R102, R48 ;  /* 0x000000660c64723c */ /* 0x040fe20000041830 */
[----:B------:R-:W-:Y:S07]  /*1900*/  LDSM.16.M88.4 R48, [R6+UR5+0x8000] ;  /* 0x008000050630783b */ /* 0x000fee0008000200 */
[C---:B------:R-:W-:Y:S01]  /*1910*/  HMMA.16816.F32.BF16 R52, R12.reuse, R54, R24 ;  /* 0x000000360c34723c */ /* 0x040fe20000041818 */
[----:B------:R-:W0:Y:S07]  /*1920*/  LDSM.16.MT88.4 R24, [R108+0x4000] ;  /* 0x004000006c18783b */ /* 0x000e2e0000004200 */
[C---:B------:R-:W-:Y:S01]  /*1930*/  HMMA.16816.F32.BF16 R80, R12.reuse, R82, R40 ;  /* 0x000000520c50723c */ /* 0x040fe20000041828 */
[----:B------:R-:W-:Y:S07]  /*1940*/  LDSM.16.M88.4 R40, [R6+UR5+0x8400] ;  /* 0x008400050628783b */ /* 0x000fee0008000200 */
[C---:B------:R-:W-:Y:S01]  /*1950*/  HMMA.16816.F32.BF16 R84, R12.reuse, R86, R32 ;  /* 0x000000560c54723c */ /* 0x040fe20000041820 */
[----:B------:R-:W1:Y:S07]  /*1960*/  LDSM.16.MT88.4 R32, [R108+0x6000] ;  /* 0x006000006c20783b */ /* 0x000e6e0000004200 */
[C---:B------:R-:W-:Y:S01]  /*1970*/  HMMA.16816.F32.BF16 R60, R12.reuse, R22, R60 ;  /* 0x000000160c3c723c */ /* 0x040fe2000004183c */
[----:B------:R-:W-:Y:S07]  /*1980*/  LDSM.16.M88.4 R20, [R6+UR5+0x9000] ;  /* 0x009000050614783b */ /* 0x000fee0008000200 */
[----:B------:R-:W-:Y:S01]  /*1990*/  HMMA.16816.F32.BF16 R64, R12, R66, R16 ;  /* 0x000000420c40723c */ /* 0x000fe20000041810 */
[----:B------:R-:W2:Y:S04]  /*19a0*/  LDSM.16.M88.4 R12, [R6+UR5+0x8800] ;  /* 0x00880005060c783b */ /* 0x000ea80008000200 */
[----:B------:R-:W3:Y:S03]  /*19b0*/  LDSM.16.M88.4 R16, [R6+UR5+0x8c00] ;  /* 0x008c00050610783b */ /* 0x000ee60008000200 */
[----:B0-----:R-:W-:-:S15]  /*19c0*/  HMMA.16816.F32.BF16 R100, R24, R48, R100 ;  /* 0x000000301864723c */ /* 0x001fde0000041864 */
[----:B------:R-:W-:-:S05]  /*19d0*/  NOP ;  /* 0x0000000000007918 */ /* 0x000fca0000000000 */
[----:B-1----:R-:W-:Y:S08]  /*19e0*/  HMMA.16816.F32.BF16 R48, R32, R50, R100 ;  /* 0x000000322030723c */ /* 0x002ff00000041864 */
[----:B--2---:R-:W-:Y:S01]  /*19f0*/  HMMA.16816.F32.BF16 R80, R24, R12, R80 ;  /* 0x0000000c1850723c */ /* 0x004fe20000041850 */
[----:B------:R-:W-:-:S05]  /*1a00*/  IMAD.WIDE R12, R4, 0x2, R36 ;  /* 0x00000002040c7825 */ /* 0x000fca00078e0224 */
[----:B------:R0:W2:Y:S02]  /*1a10*/  LDG.E.U16 R104, desc[UR8][R12.64] ;  /* 0x000000080c687981 */ /* 0x0000a4000c1e1500 */
[----:B---3--:R-:W-:Y:S01]  /*1a20*/  HMMA.16816.F32.BF16 R52, R24, R16, R52 ;  /* 0x000000101834723c */ /* 0x008fe20000041834 */
[----:B0-----:R-:W-:-:S05]  /*1a30*/  IMAD.WIDE R12, R4, 0x2, R120 ;  /* 0x00000002040c7825 */ /* 0x001fca00078e0278 */
[----:B------:R0:W3:Y:S01]  /*1a40*/  LDG.E.U16 R101, desc[UR8][R12.64] ;  /* 0x000000080c657981 */ /* 0x0000e2000c1e1500 */
[C---:B------:R-:W-:Y:S01]  /*1a50*/  IMAD.WIDE R36, R4.reuse, 0x2, R116 ;  /* 0x0000000204247825 */ /* 0x040fe200078e0274 */
[----:B------:R-:W-:Y:S03]  /*1a60*/  HMMA.16816.F32.BF16 R28, R24, R20, R28 ;  /* 0x00000014181c723c */ /* 0x000fe6000004181c */
[C---:B0-----:R-:W-:Y:S02]  /*1a70*/  IMAD.WIDE R12, R4.reuse, 0x2, R118 ;  /* 0x00000002040c7825 */ /* 0x041fe400078e0276 */
[----:B------:R-:W4:Y:S02]  /*1a80*/  LDG.E.U16 R36, desc[UR8][R36.64] ;  /* 0x0000000824247981 */ /* 0x000f24000c1e1500 */
[C---:B------:R-:W-:Y:S02]  /*1a90*/  IMAD.WIDE R20, R4.reuse, 0x2, R124 ;  /* 0x0000000204147825 */ /* 0x040fe400078e027c */
[----:B------:R0:W5:Y:S04]  /*1aa0*/  LDG.E.U16 R39, desc[UR8][R12.64] ;  /* 0x000000080c277981 */ /* 0x000168000c1e1500 */
[----:B------:R-:W3:Y:S01]  /*1ab0*/  LDG.E.U16 R103, desc[UR8][R20.64] ;  /* 0x0000000814677981 */ /* 0x000ee2000c1e1500 */
[----:B0-----:R-:W-:-:S05]  /*1ac0*/  IMAD.WIDE R12, R4, 0x2, R114 ;  /* 0x00000002040c7825 */ /* 0x001fca00078e0272 */
[----:B------:R-:W3:Y:S01]  /*1ad0*/  LDG.E.U16 R37, desc[UR8][R12.64] ;  /* 0x000000080c257981 */ /* 0x000ee2000c1e1500 */
[----:B------:R-:W-:-:S05]  /*1ae0*/  IMAD.WIDE R16, R4, 0x2, R106 ;  /* 0x0000000204107825 */ /* 0x000fca00078e026a */
[----:B------:R0:W4:Y:S02]  /*1af0*/  LDG.E.U16 R105, desc[UR8][R16.64] ;  /* 0x0000000810697981 */ /* 0x000124000c1e1500 */
[----:B0-----:R-:W-:-:S05]  /*1b00*/  IMAD.WIDE R16, R4, 0x2, R122 ;  /* 0x0000000204107825 */ /* 0x001fca00078e027a */
[----:B------:R0:W4:Y:S01]  /*1b10*/  LDG.E.U16 R102, desc[UR8][R16.64] ;  /* 0x0000000810667981 */ /* 0x000122000c1e1500 */
[C---:B------:R-:W-:Y:S03]  /*1b20*/  HMMA.16816.F32.BF16 R12, R32.reuse, R14, R80 ;  /* 0x0000000e200c723c */ /* 0x040fe60000041850 */
[----:B------:R-:W1:Y:S05]  /*1b30*/  LDSM.16.M88.4 R80, [R6+UR5+0x9400] ;  /* 0x009400050650783b */ /* 0x000e6a0008000200 */
[C---:B------:R-:W-:Y:S01]  /*1b40*/  HMMA.16816.F32.BF16 R20, R32.reuse, R22, R28 ;  /* 0x000000162014723c */ /* 0x040fe2000004181c */
[----:B------:R-:W1:Y:S07]  /*1b50*/  LDSM.16.M88.4 R28, [R6+UR5+0x9800] ;  /* 0x00980005061c783b */ /* 0x000e6e0008000200 */
[----:B0-----:R-:W-:Y:S01]  /*1b60*/  HMMA.16816.F32.BF16 R16, R32, R18, R52 ;  /* 0x000000122010723c */ /* 0x001fe20000041834 */
[----:B------:R0:W0:Y:S07]  /*1b70*/  LDSM.16.M88.4 R52, [R6+UR5+0x9c00] ;  /* 0x009c00050634783b */ /* 0x00002e0008000200 */
[C---:B------:R-:W-:Y:S08]  /*1b80*/  HMMA.16816.F32.BF16 R96, R24.reuse, R40, R96 ;  /* 0x000000281860723c */ /* 0x040ff00000041860 */
[C---:B-1----:R-:W-:Y:S08]  /*1b90*/  HMMA.16816.F32.BF16 R84, R24.reuse, R80, R84 ;  /* 0x000000501854723c */ /* 0x042ff00000041854 */
[----:B------:R-:W-:Y:S01]  /*1ba0*/  HMMA.16816.F32.BF16 R60, R24, R28, R60 ;  /* 0x0000001c183c723c */ /* 0x000fe2000004183c */
[----:B------:R-:W-:Y:S01]  /*1bb0*/  FMUL R5, R48, UR10 ;  /* 0x0000000a30057c20 */ /* 0x000fe20008400000 */
[----:B0-----:R-:W-:Y:S01]  /*1bc0*/  FMUL R6, R49, UR10 ;  /* 0x0000000a31067c20 */ /* 0x001fe20008400000 */
[----:B------:R-:W-:Y:S05]  /*1bd0*/  BAR.SYNC.DEFER_BLOCKING 0x0 ;  /* 0x0000000000007b1d */ /* 0x000fea0000010000 */
[----:B------:R-:W-:Y:S08]  /*1be0*/  HMMA.16816.F32.BF16 R40, R32, R42, R96 ;  /* 0x0000002a2028723c */ /* 0x000ff00000041860 */
[----:B------:R-:W-:Y:S08]  /*1bf0*/  HMMA.16816.F32.BF16 R64, R24, R52, R64 ;  /* 0x000000341840723c */ /* 0x000ff00000041840 */
[----:B------:R-:W-:Y:S03]  /*1c00*/  HMMA.16816.F32.BF16 R24, R32, R82, R84 ;  /* 0x000000522018723c */ /* 0x000fe60000041854 */
[----:B------:R-:W-:Y:S01]  /*1c10*/  FMUL R52, R40, UR10 ;  /* 0x0000000a28347c20 */ /* 0x000fe20008400000 */
[----:B------:R-:W-:-:S04]  /*1c20*/  FMUL R53, R41, UR10 ;  /* 0x0000000a29357c20 */ /* 0x000fc80008400000 */
[----:B------:R-:W-:Y:S01]  /*1c30*/  HMMA.16816.F32.BF16 R28, R32, R30, R60 ;  /* 0x0000001e201c723c */ /* 0x000fe2000004183c */
[----:B------:R-:W-:Y:S01]  /*1c40*/  FMNMX3 R52, R5, R6, R52, !PT ;  /* 0x0000000605347276 */ /* 0x000fe20007800034 */
[----:B------:R-:W-:Y:S01]  /*1c50*/  FMUL R5, R13, UR10 ;  /* 0x0000000a0d057c20 */ /* 0x000fe20008400000 */
[----:B------:R-:W-:-:S05]  /*1c60*/  FMUL R6, R16, UR10 ;  /* 0x0000000a10067c20 */ /* 0x000fca0008400000 */
[----:B------:R-:W-:Y:S01]  /*1c70*/  HMMA.16816.F32.BF16 R32, R32, R54, R64 ;  /* 0x000000362020723c */ /* 0x000fe20000041840 */
[----:B------:R-:W-:-:S05]  /*1c80*/  FMUL R54, R12, UR10 ;  /* 0x0000000a0c367c20 */ /* 0x000fca0008400000 */
[----:B------:R-:W-:Y:S01]  /*1c90*/  FMNMX3 R54, R52, R53, R54, !PT ;  /* 0x0000003534367276 */ /* 0x000fe20007800036 */
[----:B------:R-:W-:Y:S01]  /*1ca0*/  FMUL R52, R17, UR10 ;  /* 0x0000000a11347c20 */ /* 0x000fe20008400000 */
[----:B------:R-:W-:Y:S02]  /*1cb0*/  FMUL R53, R20, UR10 ;  /* 0x0000000a14357c20 */ /* 0x000fe40008400000 */
[----:B------:R-:W-:Y:S01]  /*1cc0*/  FMNMX3 R54, R54, R5, R6, !PT ;  /* 0x0000000536367276 */ /* 0x000fe20007800006 */
[----:B------:R-:W-:Y:S01]  /*1cd0*/  FMUL R5, R21, UR10 ;  /* 0x0000000a15057c20 */ /* 0x000fe20008400000 */
[----:B------:R-:W-:Y:S02]  /*1ce0*/  FMUL R6, R24, UR10 ;  /* 0x0000000a18067c20 */ /* 0x000fe40008400000 */
[----:B------:R-:W-:Y:S01]  /*1cf0*/  FMNMX3 R54, R54, R52, R53, !PT ;  /* 0x0000003436367276 */ /* 0x000fe20007800035 */
[----:B------:R-:W-:Y:S01]  /*1d00*/  FMUL R52, R25, UR10 ;  /* 0x0000000a19347c20 */ /* 0x000fe20008400000 */
[----:B------:R-:W-:-:S02]  /*1d10*/  FMUL R53, R28, UR10 ;  /* 0x0000000a1c357c20 */ /* 0x000fc40008400000 */
[----:B------:R-:W-:Y:S01]  /*1d20*/  FMNMX3 R5, R54, R5, R6, !PT ;  /* 0x0000000536057276 */ /* 0x000fe20007800006 */
[----:B------:R-:W-:Y:S01]  /*1d30*/  FMUL R54, R29, UR10 ;  /* 0x0000000a1d367c20 */ /* 0x000fe20008400000 */
[----:B------:R-:W-:Y:S02]  /*1d40*/  FMUL R55, R32, UR10 ;  /* 0x0000000a20377c20 */ /* 0x000fe40008400000 */
[----:B------:R-:W-:Y:S01]  /*1d50*/  FMNMX3 R60, R5, R52, R53, !PT ;  /* 0x00000034053c7276 */ /* 0x000fe20007800035 */
[----:B------:R-:W-:Y:S01]  /*1d60*/  FMUL R5, R50, UR10 ;  /* 0x0000000a32057c20 */ /* 0x000fe20008400000 */
[----:B------:R-:W-:Y:S01]  /*1d70*/  FMUL R52, R51, UR10 ;  /* 0x0000000a33347c20 */ /* 0x000fe20008400000 */
[----:B------:R-:W-:Y:S01]  /*1d80*/  FMUL R53, R42, UR10 ;  /* 0x0000000a2a357c20 */ /* 0x000fe20008400000 */
[----:B------:R-:W-:Y:S01]  /*1d90*/  FMNMX3 R61, R60, R54, R55, !PT ;  /* 0x000000363c3d7276 */ /* 0x000fe20007800037 */
[----:B------:R-:W-:Y:S01]  /*1da0*/  FMUL R6, R33, UR10 ;  /* 0x0000000a21067c20 */ /* 0x000fe20008400000 */
[----:B------:R-:W-:-:S02]  /*1db0*/  FMUL R54, R14, UR10 ;  /* 0x0000000a0e367c20 */ /* 0x000fc40008400000 */
[----:B------:R-:W-:Y:S01]  /*1dc0*/  FMNMX3 R55, R5, R52, R53, !PT ;  /* 0x0000003405377276 */ /* 0x000fe20007800035 */
[----:B------:R-:W-:Y:S01]  /*1dd0*/  FMUL R5, R43, UR10 ;  /* 0x0000000a2b057c20 */ /* 0x000fe20008400000 */
[----:B------:R-:W-:Y:S01]  /*1de0*/  FMNMX R6, R6, R61, !PT ;  /* 0x0000003d06067209 */ /* 0x000fe20007800000 */
[----:B------:R-:W-:Y:S01]  /*1df0*/  FMUL R52, R15, UR10 ;  /* 0x0000000a0f347c20 */ /* 0x000fe20008400000 */
[----:B------:R-:W-:Y:S02]  /*1e00*/  FMUL R53, R18, UR10 ;  /* 0x0000000a12357c20 */ /* 0x000fe40008400000 */
[----:B------:R-:W-:Y:S01]  /*1e10*/  FMNMX3 R60, R55, R5, R54, !PT ;  /* 0x00000005373c7276 */ /* 0x000fe20007800036 */
[----:B------:R-:W-:Y:S01]  /*1e20*/  FMUL R54, R19, UR10 ;  /* 0x0000000a13367c20 */ /* 0x000fe20008400000 */
[----:B------:R-:W-:Y:S01]  /*1e30*/  FMUL R55, R22, UR10 ;  /* 0x0000000a16377c20 */ /* 0x000fe20008400000 */
[----:B------:R-:W0:Y:S01]  /*1e40*/  SHFL.BFLY PT, R5, R6, 0x2, 0x1f ;  /* 0x0c401f0006057f89 */ /* 0x000e2200000e0000 */
        /* <DEDUP_REMOVED lines=8> */
[----:B------:R-:W-:Y:S02]  /*1ed0*/  FMUL R52, R34, UR10 ;  /* 0x0000000a22347c20 */ /* 0x000fe40008400000 */
[----:B------:R-:W-:Y:S01]  /*1ee0*/  FMNMX3 R55, R60, R54, R55, !PT ;  /* 0x000000363c377276 */ /* 0x000fe20007800037 */
[----:B------:R-:W-:-:S03]  /*1ef0*/  FMUL R54, R35, UR10 ;  /* 0x0000000a23367c20 */ /* 0x000fc60008400000 */
[----:B------:R-:W-:-:S04]  /*1f00*/  FMNMX3 R53, R55, R53, R52, !PT ;  /* 0x0000003537357276 */ /* 0x000fc80007800034 */
[----:B------:R-:W-:Y:S02]  /*1f10*/  FMNMX R53, R54, R53, !PT ;  /* 0x0000003536357209 */ /* 0x000fe40007800000 */
[----:B0-----:R-:W-:-:S03]  /*1f20*/  FMNMX R55, R6, R5, !PT ;  /* 0x0000000506377209 */ /* 0x001fc60007800000 */
[----:B------:R-:W0:Y:S04]  /*1f30*/  SHFL.BFLY PT, R6, R53, 0x2, 0x1f ;  /* 0x0c401f0035067f89 */ /* 0x000e2800000e0000 */
[----:B------:R-:W1:Y:S04]  /*1f40*/  SHFL.BFLY PT, R5, R55, 0x1, 0x1f ;  /* 0x0c201f0037057f89 */ /* 0x000e6800000e0000 */
[----:B--2---:R-:W-:Y:S01]  /*1f50*/  STS.U16 [R0+UR5+0x8400], R104 ;  /* 0x0084006800007988 */ /* 0x004fe20008000405 */
[----:B0-----:R-:W-:-:S05]  /*1f60*/  FMNMX R6, R53, R6, !PT ;  /* 0x0000000635067209 */ /* 0x001fca0007800000 */
[----:B------:R-:W0:Y:S04]  /*1f70*/  SHFL.BFLY PT, R52, R6, 0x1, 0x1f ;  /* 0x0c201f0006347f89 */ /* 0x000e2800000e0000 */
[----:B---3--:R2:W-:Y:S04]  /*1f80*/  STS.U16 [R0+UR5+0x8800], R103 ;  /* 0x0088006700007988 */ /* 0x0085e80008000405 */
[----:B------:R3:W-:Y:S04]  /*1f90*/  STS.U16 [R0+UR5+0x9000], R101 ;  /* 0x0090006500007988 */ /* 0x0007e80008000405 */
[----:B-----5:R-:W-:Y:S04]  /*1fa0*/  STS.U16 [R0+UR5+0x9400], R39 ;  /* 0x0094002700007988 */ /* 0x020fe80008000405 */
[----:B----4-:R-:W-:Y:S04]  /*1fb0*/  STS.U16 [R0+UR5+0x9800], R36 ;  /* 0x0098002400007988 */ /* 0x010fe80008000405 */
[----:B------:R-:W-:Y:S01]  /*1fc0*/  STS.U16 [R0+UR5+0x9c00], R37 ;  /* 0x009c002500007988 */ /* 0x000fe20008000405 */
[----:B-1----:R-:W-:-:S02]  /*1fd0*/  FMNMX3 R5, R55, R5, R38, !PT ;  /* 0x0000000537057276 */ /* 0x002fc40007800026 */
[----:B0-----:R-:W-:-:S03]  /*1fe0*/  FMNMX3 R6, R6, R52, R7, !PT ;  /* 0x0000003406067276 */ /* 0x001fc60007800007 */
[--C-:B------:R-:W-:Y:S01]  /*1ff0*/  FFMA R48, R48, UR10, -R5.reuse ;  /* 0x0000000a30307c23 */ /* 0x100fe20008000805 */
[--C-:B------:R-:W-:Y:S01]  /*2000*/  FFMA R40, R40, UR10, -R5.reuse ;  /* 0x0000000a28287c23 */ /* 0x100fe20008000805 */
[----:B------:R-:W-:Y:S01]  /*2010*/  FFMA R41, R41, UR10, -R5 ;  /* 0x0000000a29297c23 */ /* 0x000fe20008000805 */
[----:B------:R-:W-:Y:S01]  /*2020*/  FADD R38, -R5, R38 ;  /* 0x0000002605267221 */ /* 0x000fe20000000100 */
[----:B------:R-:W-:Y:S01]  /*2030*/  FMUL R48, R48, 1.4426950216293334961 ;  /* 0x3fb8aa3b30307820 */ /* 0x000fe20000400000 */
[----:B------:R-:W-:Y:S01]  /*2040*/  FMUL R40, R40, 1.4426950216293334961 ;  /* 0x3fb8aa3b28287820 */ /* 0x000fe20000400000 */
[----:B------:R-:W-:Y:S01]  /*2050*/  FMUL R41, R41, 1.4426950216293334961 ;  /* 0x3fb8aa3b29297820 */ /* 0x000fe20000400000 */
[----:B------:R-:W-:Y:S01]  /*2060*/  FMUL R38, R38, 1.4426950216293334961 ;  /* 0x3fb8aa3b26267820 */ /* 0x000fe20000400000 */
[--C-:B------:R-:W-:Y:S01]  /*2070*/  FFMA R42, R42, UR10, -R6.reuse ;  /* 0x0000000a2a2a7c23 */ /* 0x100fe20008000806 */
[----:B------:R-:W-:Y:S01]  /*2080*/  FFMA R43, R43, UR10, -R6 ;  /* 0x0000000a2b2b7c23 */ /* 0x000fe20008000806 */
[----:B------:R0:W-:Y:S01]  /*2090*/  MUFU.EX2 R107, R48 ;  /* 0x00000030006b7308 */ /* 0x0001e20000000800 */
[----:B------:R-:W-:-:S02]  /*20a0*/  FADD R7, -R6, R7 ;  /* 0x0000000706077221 */ /* 0x000fc40000000100 */
[----:B--2---:R-:W-:Y:S02]  /*20b0*/  FMUL R103, R43, 1.4426950216293334961 ;  /* 0x3fb8aa3b2b677820 */ /* 0x004fe40000400000 */
[----:B------:R-:W-:-:S03]  /*20c0*/  FMUL R7, R7, 1.4426950216293334961 ;  /* 0x3fb8aa3b07077820 */ /* 0x000fc60000400000 */
[----:B------:R-:W-:Y:S01]  /*20d0*/  MUFU.EX2 R109, R40 ;  /* 0x00000028006d7308 */ /* 0x000fe20000000800 */
[----:B0-----:R-:W-:-:S07]  /*20e0*/  FMUL R48, R42, 1.4426950216293334961 ;  /* 0x3fb8aa3b2a307820 */ /* 0x001fce0000400000 */
[----:B------:R-:W-:Y:S08]  /*20f0*/  MUFU.EX2 R110, R41 ;  /* 0x00000029006e7308 */ /* 0x000ff00000000800 */
[----:B------:R0:W1:Y:S01]  /*2100*/  MUFU.EX2 R100, R38 ;  /* 0x0000002600647308 */ /* 0x0000620000000800 */
[----:B------:R-:W-:Y:S01]  /*2110*/  FFMA R49, R49, UR10, -R5 ;  /* 0x0000000a31317c23 */ /* 0x000fe20008000805 */
[--C-:B------:R-:W-:Y:S01]  /*2120*/  FFMA R50, R50, UR10, -R6.reuse ;  /* 0x0000000a32327c23 */ /* 0x100fe20008000806 */
[----:B------:R-:W-:Y:S01]  /*2130*/  FFMA R51, R51, UR10, -R6 ;  /* 0x0000000a33337c23 */ /* 0x000fe20008000806 */
[----:B------:R-:W-:Y:S04]  /*2140*/  STS.U16 [R0+UR5+0x8000], R105 ;  /* 0x0080006900007988 */ /* 0x000fe80008000405 */
[----:B------:R2:W-:Y:S01]  /*2150*/  STS.U16 [R0+UR5+0x8c00], R102 ;  /* 0x008c006600007988 */ /* 0x0005e20008000405 */
[----:B------:R-:W-:Y:S01]  /*2160*/  BAR.SYNC.DEFER_BLOCKING 0x0 ;  /* 0x0000000000007b1d */ /* 0x000fe20000010000 */
[----:B------:R-:W-:Y:S01]  /*2170*/  FMUL R49, R49, 1.4426950216293334961 ;  /* 0x3fb8aa3b31317820 */ /* 0x000fe20000400000 */
[----:B------:R-:W-:-:S04]  /*2180*/  FMUL R50, R50, 1.4426950216293334961 ;  /* 0x3fb8aa3b32327820 */ /* 0x000fc80000400000 */
[----:B------:R-:W4:Y:S01]  /*2190*/  MUFU.EX2 R7, R7 ;  /* 0x0000000700077308 */ /* 0x000f220000000800 */
[----:B------:R-:W-:Y:S01]  /*21a0*/  FMUL R51, R51, 1.4426950216293334961 ;  /* 0x3fb8aa3b33337820 */ /* 0x000fe20000400000 */
[----:B0-----:R-:W0:Y:S04]  /*21b0*/  LDSM.16.M88.4 R36, [R2+UR5+0x8000] ;  /* 0x008000050224783b */ /* 0x001e280008000200 */
[----:B------:R-:W5:Y:S02]  /*21c0*/  LDSM.16.M88.4 R40, [R2+UR5+0x8400] ;  /* 0x008400050228783b */ /* 0x000f640008000200 */
[----:B------:R-:W0:Y:S02]  /*21d0*/  MUFU.EX2 R106, R49 ;  /* 0x00000031006a7308 */ /* 0x000e240000000800 */
[----:B------:R-:W0:Y:S06]  /*21e0*/  LDSM.16.M88.4 R80, [R2+UR5+0x9400] ;  /* 0x009400050250783b */ /* 0x000e2c0008000200 */
[----:B---3--:R-:W-:Y:S08]  /*21f0*/  MUFU.EX2 R101, R48 ;  /* 0x0000003000657308 */ /* 0x008ff00000000800 */
[----:B------:R-:W-:Y:S01]  /*2200*/  MUFU.EX2 R103, R103 ;  /* 0x0000006700677308 */ /* 0x000fe20000000800 */
[C---:B-1----:R-:W-:Y:S01]  /*2210*/  FMUL R60, R100.reuse, R56 ;  /* 0x00000038643c7220 */ /* 0x042fe20000400000 */
[C---:B------:R-:W-:Y:S01]  /*2220*/  FMUL R61, R100.reuse, R57 ;  /* 0x00000039643d7220 */ /* 0x040fe20000400000 */
[----:B------:R-:W-:Y:S01]  /*2230*/  LDSM.16.M88.4 R64, [R2+UR5+0x9000] ;  /* 0x009000050240783b */ /* 0x000fe20008000200 */
[C---:B------:R-:W-:Y:S01]  /*2240*/  FMUL R96, R100.reuse, R92 ;  /* 0x0000005c64607220 */ /* 0x040fe20000400000 */
[----:B------:R-:W-:-:S02]  /*2250*/  FMUL R97, R100, R93 ;  /* 0x0000005d64617220 */ /* 0x000fc40000400000 */
[----:B------:R-:W-:Y:S01]  /*2260*/  LDSM.16.M88.4 R84, [R2+UR5+0x9800] ;  /* 0x009800050254783b */ /* 0x000fe20008000200 */
[----:B------:R-:W-:Y:S08]  /*2270*/  MUFU.EX2 R104, R50 ;  /* 0x0000003200687308 */ /* 0x000ff00000000800 */
[----:B--2---:R1:W2:Y:S01]  /*2280*/  MUFU.EX2 R102, R51 ;  /* 0x0000003300667308 */ /* 0x0042a20000000800 */
[C---:B----4-:R-:W-:Y:S01]  /*2290*/  FMUL R62, R7.reuse, R58 ;  /* 0x0000003a073e7220 */ /* 0x050fe20000400000 */
[C---:B------:R-:W-:Y:S01]  /*22a0*/  FMUL R63, R7.reuse, R59 ;  /* 0x0000003b073f7220 */ /* 0x040fe20000400000 */
[C---:B------:R-:W-:Y:S01]  /*22b0*/  FMUL R98, R7.reuse, R94 ;  /* 0x0000005e07627220 */ /* 0x040fe20000400000 */
[----:B------:R-:W-:Y:S01]  /*22c0*/  LDSM.16.M88.4 R56, [R2+UR5+0x8c00] ;  /* 0x008c00050238783b */ /* 0x000fe20008000200 */
[----:B------:R-:W-:-:S03]  /*22d0*/  FMUL R99, R7, R95 ;  /* 0x0000005f07637220 */ /* 0x000fc60000400000 */
[----:B------:R-:W-:Y:S04]  /*22e0*/  LDSM.16.M88.4 R92, [R2+UR5+0x9c00] ;  /* 0x009c0005025c783b */ /* 0x000fe80008000200 */
[----:B-1----:R-:W1:Y:S01]  /*22f0*/  LDSM.16.M88.4 R48, [R2+UR5+0x8800] ;  /* 0x008800050230783b */ /* 0x002e620008000200 */
[C---:B------:R-:W-:Y:S01]  /*2300*/  FMUL R52, R100.reuse, R44 ;  /* 0x0000002c64347220 */ /* 0x040fe20000400000 */
[----:B------:R-:W-:Y:S01]  /*2310*/  FMUL R53, R100, R45 ;  /* 0x0000002d64357220 */ /* 0x000fe20000400000 */
[C---:B------:R-:W-:Y:S01]  /*2320*/  FMUL R54, R7.reuse, R46 ;  /* 0x0000002e07367220 */ /* 0x040fe20000400000 */
[----:B------:R-:W-:Y:S01]  /*2330*/  FMUL R55, R7, R47 ;  /* 0x0000002f07377220 */ /* 0x000fe20000400000 */
[----:B0-----:R-:W-:Y:S02]  /*2340*/  F2FP.BF16.F32.PACK_AB R44, R106, R107 ;  /* 0x0000006b6a2c723e */ /* 0x001fe400000010ff */
[----:B------:R-:W-:-:S02]  /*2350*/  F2FP.BF16.F32.PACK_AB R46, R110, R109 ;  /* 0x0000006d6e2e723e */ /* 0x000fc400000010ff */
[----:B--2---:R-:W-:Y:S02]  /*2360*/  F2FP.BF16.F32.PACK_AB R45, R102, R104 ;  /* 0x00000068662d723e */ /* 0x004fe400000010ff */
[----:B------:R-:W-:Y:S01]  /*2370*/  F2FP.BF16.F32.PACK_AB R47, R103, R101 ;  /* 0x00000065672f723e */ /* 0x000fe200000010ff */
[--C-:B------:R-:W-:Y:S01]  /*2380*/  FFMA R13, R13, UR10, -R5.reuse ;  /* 0x0000000a0d0d7c23 */ /* 0x100fe20008000805 */
[--C-:B------:R-:W-:Y:S01]  /*2390*/  FFMA R16, R16, UR10, -R5.reuse ;  /* 0x0000000a10107c23 */ /* 0x100fe20008000805 */
[--C-:B------:R-:W-:Y:S01]  /*23a0*/  FFMA R17, R17, UR10, -R5.reuse ;  /* 0x0000000a11117c23 */ /* 0x100fe20008000805 */
[--C-:B------:R-:W-:Y:S01]  /*23b0*/  FFMA R15, R15, UR10, -R6.reuse ;  /* 0x0000000a0f0f7c23 */ /* 0x100fe20008000806 */
[--C-:B------:R-:W-:Y:S01]  /*23c0*/  FFMA R18, R18, UR10, -R6.reuse ;  /* 0x0000000a12127c23 */ /* 0x100fe20008000806 */
[----:B------:R-:W-:Y:S01]  /*23d0*/  FFMA R19, R19, UR10, -R6 ;  /* 0x0000000a13137c23 */ /* 0x000fe20008000806 */
[----:B------:R-:W-:Y:S01]  /*23e0*/  HMMA.16816.F32.BF16 R52, R44, R36, R52 ;  /* 0x000000242c34723c */ /* 0x000fe20000041834 */
[----:B------:R-:W-:Y:S01]  /*23f0*/  FFMA R36, R12, UR10, -R5 ;  /* 0x0000000a0c247c23 */ /* 0x000fe20008000805 */
[----:B------:R-:W-:Y:S01]  /*2400*/  FMUL R12, R13, 1.4426950216293334961 ;  /* 0x3fb8aa3b0d0c7820 */ /* 0x000fe20000400000 */
[----:B------:R-:W-:-:S05]  /*2410*/  FMUL R16, R16, 1.4426950216293334961 ;  /* 0x3fb8aa3b10107820 */ /* 0x000fca0000400000 */
[C---:B-----5:R-:W-:Y:S01]  /*2420*/  HMMA.16816.F32.BF16 R60, R44.reuse, R40, R60 ;  /* 0x000000282c3c723c */ /* 0x060fe2000004183c */
[----:B------:R-:W-:Y:S01]  /*2430*/  FFMA R41, R14, UR10, -R6 ;  /* 0x0000000a0e297c23 */ /* 0x000fe20008000806 */
[----:B------:R-:W-:Y:S01]  /*2440*/  FMUL R36, R36, 1.4426950216293334961 ;  /* 0x3fb8aa3b24247820 */ /* 0x000fe20000400000 */
[----:B------:R-:W-:Y:S01]  /*2450*/  FMUL R17, R17, 1.4426950216293334961 ;  /* 0x3fb8aa3b11117820 */ /* 0x000fe20000400000 */
[----:B------:R-:W-:Y:S01]  /*2460*/  FMUL R15, R15, 1.4426950216293334961 ;  /* 0x3fb8aa3b0f0f7820 */ /* 0x000fe20000400000 */
[----:B------:R-:W-:Y:S01]  /*2470*/  FMUL R41, R41, 1.4426950216293334961 ;  /* 0x3fb8aa3b29297820 */ /* 0x000fe20000400000 */
[----:B------:R-:W-:Y:S01]  /*2480*/  FMUL R14, R18, 1.4426950216293334961 ;  /* 0x3fb8aa3b120e7820 */ /* 0x000fe20000400000 */
[----:B------:R-:W-:Y:S01]  /*2490*/  FMUL R13, R19, 1.4426950216293334961 ;  /* 0x3fb8aa3b130d7820 */ /* 0x000fe20000400000 */
[C---:B------:R-:W-:Y:S01]  /*24a0*/  FMUL R88, R100.reuse, R88 ;  /* 0x0000005864587220 */ /* 0x040fe20000400000 */
[C---:B------:R-:W-:Y:S01]  /*24b0*/  FMUL R89, R100.reuse, R89 ;  /* 0x0000005964597220 */ /* 0x040fe20000400000 */
[C---:B------:R-:W-:Y:S01]  /*24c0*/  FMUL R90, R7.reuse, R90 ;  /* 0x0000005a075a7220 */ /* 0x040fe20000400000 */
[C---:B------:R-:W-:Y:S01]  /*24d0*/  FMUL R91, R7.reuse, R91 ;  /* 0x0000005b075b7220 */ /* 0x040fe20000400000 */
[----:B------:R-:W-:Y:S08]  /*24e0*/  MUFU.EX2 R36, R36 ;  /* 0x0000002400247308 */ /* 0x000ff00000000800 */
[----:B------:R-:W0:Y:S01]  /*24f0*/  MUFU.EX2 R12, R12 ;  /* 0x0000000c000c7308 */ /* 0x000e220000000800 */
[C---:B------:R-:W-:Y:S07]  /*2500*/  HMMA.16816.F32.BF16 R88, R44.reuse, R80, R88 ;  /* 0x000000502c58723c */ /* 0x040fee0000041858 */
[----:B------:R-:W-:Y:S08]  /*2510*/  MUFU.EX2 R16, R16 ;  /* 0x0000001000107308 */ /* 0x000ff00000000800 */
[----:B------:R-:W2:Y:S08]  /*2520*/  MUFU.EX2 R17, R17 ;  /* 0x0000001100117308 */ /* 0x000eb00000000800 */
[----:B------:R-:W-:Y:S08]  /*2530*/  MUFU.EX2 R41, R41 ;  /* 0x0000002900297308 */ /* 0x000ff00000000800 */
[----:B------:R-:W3:Y:S08]  /*2540*/  MUFU.EX2 R15, R15 ;  /* 0x0000000f000f7308 */ /* 0x000ef00000000800 */
[----:B------:R-:W-:Y:S08]  /*2550*/  MUFU.EX2 R14, R14 ;  /* 0x0000000e000e7308 */ /* 0x000ff00000000800 */
[----:B------:R-:W4:Y:S01]  /*2560*/  MUFU.EX2 R13, R13 ;  /* 0x0000000d000d7308 */ /* 0x000f220000000800 */
[C---:B------:R-:W-:Y:S01]  /*2570*/  FMUL R68, R100.reuse, R68 ;  /* 0x0000004464447220 */ /* 0x040fe20000400000 */
        /* <DEDUP_REMOVED lines=13> */
[----:B------:R-:W-:Y:S01]  /*2650*/  FMUL R9, R100, R9 ;  /* 0x0000000964097220 */ /* 0x000fe20000400000 */
[----:B------:R-:W-:Y:S01]  /*2660*/  FMUL R11, R7, R11 ;  /* 0x0000000b070b7220 */ /* 0x000fe20000400000 */
[C---:B-1----:R-:W-:Y:S08]  /*2670*/  HMMA.16816.F32.BF16 R68, R44.reuse, R48, R68 ;  /* 0x000000302c44723c */ /* 0x042ff00000041844 */
[C---:B------:R-:W-:Y:S08]  /*2680*/  HMMA.16816.F32.BF16 R72, R44.reuse, R56, R72 ;  /* 0x000000382c48723c */ /* 0x040ff00000041848 */
[C---:B------:R-:W-:Y:S08]  /*2690*/  HMMA.16816.F32.BF16 R76, R44.reuse, R64, R76 ;  /* 0x000000402c4c723c */ /* 0x040ff0000004184c */
[C---:B------:R-:W-:Y:S08]  /*26a0*/  HMMA.16816.F32.BF16 R96, R44.reuse, R84, R96 ;  /* 0x000000542c60723c */ /* 0x040ff00000041860 */
[----:B------:R-:W-:Y:S01]  /*26b0*/  HMMA.16816.F32.BF16 R44, R44, R92, R8 ;  /* 0x0000005c2c2c723c */ /* 0x000fe20000041808 */
[----:B0-----:R-:W-:-:S02]  /*26c0*/  F2FP.BF16.F32.PACK_AB R8, R12, R36 ;  /* 0x000000240c08723e */ /* 0x001fc400000010ff */
[----:B--2---:R-:W-:Y:S02]  /*26d0*/  F2FP.BF16.F32.PACK_AB R10, R17, R16 ;  /* 0x00000010110a723e */ /* 0x004fe400000010ff */
[----:B---3--:R-:W-:Y:S02]  /*26e0*/  F2FP.BF16.F32.PACK_AB R9, R15, R41 ;  /* 0x000000290f09723e */ /* 0x008fe400000010ff */
[----:B----4-:R-:W-:-:S07]  /*26f0*/  F2FP.BF16.F32.PACK_AB R11, R13, R14 ;  /* 0x0000000e0d0b723e */ /* 0x010fce00000010ff */
[C---:B------:R-:W-:Y:S01]  /*2700*/  HMMA.16816.F32.BF16 R88, R8.reuse, R82, R88 ;  /* 0x000000520858723c */ /* 0x040fe20000041858 */
[----:B------:R-:W2:Y:S01]  /*2710*/  LDL R83, [R1+0x50] ;  /* 0x0000500001537983 */ /* 0x000ea20000100800 */
[----:B------:R-:W-:Y:S01]  /*2720*/  FADD R106, R107, R106 ;  /* 0x0000006a6b6a7221 */ /* 0x000fe20000000000 */
[--C-:B------:R-:W-:Y:S01]  /*2730*/  FFMA R40, R20, UR10, -R5.reuse ;  /* 0x0000000a14287c23 */ /* 0x100fe20008000805 */
[----:B------:R-:W-:Y:S01]  /*2740*/  FADD R102, R104, R102 ;  /* 0x0000006668667221 */ /* 0x000fe20000000000 */
[--C-:B------:R-:W-:Y:S01]  /*2750*/  FFMA R33, R33, UR10, -R5.reuse ;  /* 0x0000000a21217c23 */ /* 0x100fe20008000805 */
[----:B------:R-:W-:Y:S01]  /*2760*/  FFMA R22, R22, UR10, -R6 ;  /* 0x0000000a16167c23 */ /* 0x000fe20008000806 */
[----:B------:R-:W-:Y:S01]  /*2770*/  FADD R109, R109, R106 ;  /* 0x0000006a6d6d7221 */ /* 0x000fe20000000000 */
[C---:B------:R-:W-:Y:S01]  /*2780*/  HMMA.16816.F32.BF16 R68, R8.reuse, R50, R68 ;  /* 0x000000320844723c */ /* 0x040fe20000041844 */
[----:B------:R-:W-:Y:S01]  /*2790*/  FMUL R40, R40, 1.4426950216293334961 ;  /* 0x3fb8aa3b28287820 */ /* 0x000fe20000400000 */
[----:B------:R-:W-:Y:S01]  /*27a0*/  FADD R102, R101, R102 ;  /* 0x0000006665667221 */ /* 0x000fe20000000000 */
[----:B------:R-:W-:Y:S01]  /*27b0*/  FMUL R33, R33, 1.4426950216293334961 ;  /* 0x3fb8aa3b21217820 */ /* 0x000fe20000400000 */
[----:B------:R-:W-:Y:S01]  /*27c0*/  FFMA R50, R23, UR10, -R6 ;  /* 0x0000000a17327c23 */ /* 0x000fe20008000806 */
[----:B------:R-:W-:Y:S01]  /*27d0*/  FFMA R21, R21, UR10, -R5 ;  /* 0x0000000a15157c23 */ /* 0x000fe20008000805 */
[----:B------:R-:W-:Y:S01]  /*27e0*/  FMUL R22, R22, 1.4426950216293334961 ;  /* 0x3fb8aa3b16167820 */ /* 0x000fe20000400000 */
[----:B------:R-:W-:Y:S01]  /*27f0*/  FADD R109, R110, R109 ;  /* 0x0000006d6e6d7221 */ /* 0x000fe20000000000 */
[----:B------:R-:W-:Y:S01]  /*2800*/  FADD R102, R103, R102 ;  /* 0x0000006667667221 */ /* 0x000fe20000000000 */
[----:B------:R-:W-:Y:S01]  /*2810*/  HMMA.16816.F32.BF16 R60, R8, R42, R60 ;  /* 0x0000002a083c723c */ /* 0x000fe2000004183c */
[----:B------:R-:W-:Y:S01]  /*2820*/  FMUL R50, R50, 1.4426950216293334961 ;  /* 0x3fb8aa3b32327820 */ /* 0x000fe20000400000 */
[----:B------:R-:W0:Y:S01]  /*2830*/  MUFU.EX2 R40, R40 ;  /* 0x0000002800287308 */ /* 0x000e220000000800 */
[----:B------:R-:W-:Y:S01]  /*2840*/  FMUL R21, R21, 1.4426950216293334961 ;  /* 0x3fb8aa3b15157820 */ /* 0x000fe20000400000 */
[----:B------:R-:W-:Y:S01]  /*2850*/  FFMA R24, R24, UR10, -R5 ;  /* 0x0000000a18187c23 */ /* 0x000fe20008000805 */
[----:B------:R-:W-:Y:S01]  /*2860*/  FFMA R26, R26, UR10, -R6 ;  /* 0x0000000a1a1a7c23 */ /* 0x000fe20008000806 */
[----:B------:R-:W-:Y:S01]  /*2870*/  FADD R109, R36, R109 ;  /* 0x0000006d246d7221 */ /* 0x000fe20000000000 */
[----:B------:R-:W-:-:S03]  /*2880*/  FADD R102, R41, R102 ;  /* 0x0000006629667221 */ /* 0x000fc60000000000 */
[----:B------:R-:W-:Y:S01]  /*2890*/  MUFU.EX2 R42, R33 ;  /* 0x00000021002a7308 */ /* 0x000fe20000000800 */
[----:B------:R-:W-:Y:S01]  /*28a0*/  HMMA.16816.F32.BF16 R52, R8, R38, R52 ;  /* 0x000000260834723c */ /* 0x000fe20000041834 */
[----:B------:R-:W-:Y:S01]  /*28b0*/  FMUL R24, R24, 1.4426950216293334961 ;  /* 0x3fb8aa3b18187820 */ /* 0x000fe20000400000 */
[----:B------:R-:W-:Y:S01]  /*28c0*/  FFMA R25, R25, UR10, -R5 ;  /* 0x0000000a19197c23 */ /* 0x000fe20008000805 */
[----:B------:R-:W-:-:S04]  /*28d0*/  FFMA R27, R27, UR10, -R6 ;  /* 0x0000000a1b1b7c23 */ /* 0x000fc80008000806 */
[----:B------:R-:W1:Y:S01]  /*28e0*/  MUFU.EX2 R33, R22 ;  /* 0x0000001600217308 */ /* 0x000e620000000800 */
[----:B------:R-:W-:Y:S01]  /*28f0*/  FMUL R26, R26, 1.4426950216293334961 ;  /* 0x3fb8aa3b1a1a7820 */ /* 0x000fe20000400000 */
[----:B------:R-:W-:Y:S01]  /*2900*/  FADD R109, R12, R109 ;  /* 0x0000006d0c6d7221 */ /* 0x000fe20000000000 */
[----:B------:R-:W-:Y:S01]  /*2910*/  FADD R15, R15, R102 ;  /* 0x000000660f0f7221 */ /* 0x000fe20000000000 */
[----:B------:R-:W-:-:S04]  /*2920*/  FFMA R30, R30, UR10, -R6 ;  /* 0x0000000a1e1e7c23 */ /* 0x000fc80008000806 */
[----:B------:R-:W3:Y:S01]  /*2930*/  MUFU.EX2 R38, R21 ;  /* 0x0000001500267308 */ /* 0x000ee20000000800 */
[----:B------:R-:W-:Y:S01]  /*2940*/  FMUL R25, R25, 1.4426950216293334961 ;  /* 0x3fb8aa3b19197820 */ /* 0x000fe20000400000 */
[--C-:B------:R-:W-:Y:S01]  /*2950*/  FFMA R28, R28, UR10, -R5.reuse ;  /* 0x0000000a1c1c7c23 */ /* 0x100fe20008000805 */
[----:B------:R-:W-:Y:S01]  /*2960*/  FFMA R29, R29, UR10, -R5 ;  /* 0x0000000a1d1d7c23 */ /* 0x000fe20008000805 */
[----:B------:R-:W-:-:S04]  /*2970*/  FMUL R27, R27, 1.4426950216293334961 ;  /* 0x3fb8aa3b1b1b7820 */ /* 0x000fc80000400000 */
[----:B------:R-:W4:Y:S01]  /*2980*/  MUFU.EX2 R50, R50 ;  /* 0x0000003200327308 */ /* 0x000f220000000800 */
[----:B------:R-:W-:Y:S01]  /*2990*/  FADD R16, R16, R109 ;  /* 0x0000006d10107221 */ /* 0x000fe20000000000 */
[----:B------:R-:W-:Y:S01]  /*29a0*/  FADD R14, R14, R15 ;  /* 0x0000000f0e0e7221 */ /* 0x000fe20000000000 */
[----:B------:R-:W-:Y:S01]  /*29b0*/  FFMA R31, R31, UR10, -R6 ;  /* 0x0000000a1f1f7c23 */ /* 0x000fe20008000806 */
[----:B------:R-:W-:-:S04]  /*29c0*/  FMUL R36, R30, 1.4426950216293334961 ;  /* 0x3fb8aa3b1e247820 */ /* 0x000fc80000400000 */
[----:B------:R-:W5:Y:S01]  /*29d0*/  MUFU.EX2 R37, R24 ;  /* 0x0000001800257308 */ /* 0x000f620000000800 */
[----:B------:R-:W-:Y:S01]  /*29e0*/  FMUL R28, R28, 1.4426950216293334961 ;  /* 0x3fb8aa3b1c1c7820 */ /* 0x000fe20000400000 */
[----:B------:R-:W-:Y:S01]  /*29f0*/  FMUL R29, R29, 1.4426950216293334961 ;  /* 0x3fb8aa3b1d1d7820 */ /* 0x000fe20000400000 */
[----:B------:R-:W-:-:S05]  /*2a00*/  FADD R17, R17, R16 ;  /* 0x0000001011117221 */ /* 0x000fca0000000000 */
[----:B------:R-:W1:Y:S01]  /*2a10*/  MUFU.EX2 R64, R26 ;  /* 0x0000001a00407308 */ /* 0x000e620000000800 */
[----:B------:R-:W-:Y:S01]  /*2a20*/  FADD R14, R13, R14 ;  /* 0x0000000e0d0e7221 */ /* 0x000fe20000000000 */
[----:B------:R-:W-:Y:S01]  /*2a30*/  FMUL R65, R31, 1.4426950216293334961 ;  /* 0x3fb8aa3b1f417820 */ /* 0x000fe20000400000 */
[C---:B------:R-:W-:Y:S05]  /*2a40*/  HMMA.16816.F32.BF16 R72, R8.reuse, R58, R72 ;  /* 0x0000003a0848723c */ /* 0x040fea0000041848 */
[----:B------:R-:W1:Y:S01]  /*2a50*/  MUFU.EX2 R39, R25 ;  /* 0x0000001900277308 */ /* 0x000e620000000800 */
[----:B0-----:R-:W-:Y:S01]  /*2a60*/  FADD R17, R40, R17 ;  /* 0x0000001128117221 */ /* 0x001fe20000000000 */
[----:B------:R-:W-:Y:S01]  /*2a70*/  FFMA R32, R32, UR10, -R5 ;  /* 0x0000000a20207c23 */ /* 0x000fe20008000805 */
[----:B------:R-:W-:Y:S05]  /*2a80*/  HMMA.16816.F32.BF16 R76, R8, R66, R76 ;  /* 0x00000042084c723c */ /* 0x000fea000004184c */
[----:B------:R-:W0:Y:S01]  /*2a90*/  MUFU.EX2 R82, R27 ;  /* 0x0000001b00527308 */ /* 0x000e220000000800 */
[----:B------:R-:W-:-:S02]  /*2aa0*/  FFMA R34, R34, UR10, -R6 ;  /* 0x0000000a22227c23 */ /* 0x000fc40008000806 */
[----:B------:R-:W-:Y:S05]  /*2ab0*/  HMMA.16816.F32.BF16 R96, R8, R86, R96 ;  /* 0x000000560860723c */ /* 0x000fea0000041860 */
[----:B------:R-:W0:Y:S01]  /*2ac0*/  MUFU.EX2 R49, R28 ;  /* 0x0000001c00317308 */ /* 0x000e220000000800 */
[----:B------:R-:W-:Y:S01]  /*2ad0*/  FMUL R32, R32, 1.4426950216293334961 ;  /* 0x3fb8aa3b20207820 */ /* 0x000fe20000400000 */
[----:B------:R-:W-:-:S06]  /*2ae0*/  FMUL R34, R34, 1.4426950216293334961 ;  /* 0x3fb8aa3b22227820 */ /* 0x000fcc0000400000 */
[----:B------:R0:W-:Y:S08]  /*2af0*/  MUFU.EX2 R43, R29 ;  /* 0x0000001d002b7308 */ /* 0x0001f00000000800 */
[----:B------:R-:W5:Y:S01]  /*2b00*/  MUFU.EX2 R36, R36 ;  /* 0x0000002400247308 */ /* 0x000f620000000800 */
[----:B0-----:R-:W-:Y:S01]  /*2b10*/  HMMA.16816.F32.BF16 R28, R8, R94, R44 ;  /* 0x0000005e081c723c */ /* 0x001fe2000004182c */
[----:B-1----:R-:W-:Y:S01]  /*2b20*/  FADD R9, R33, R14 ;  /* 0x0000000e21097221 */ /* 0x002fe20000000000 */
[----:B---3--:R-:W-:-:S03]  /*2b30*/  FADD R8, R38, R17 ;  /* 0x0000001126087221 */ /* 0x008fc60000000000 */
[----:B----4-:R-:W-:Y:S02]  /*2b40*/  FADD R9, R50, R9 ;  /* 0x0000000932097221 */ /* 0x010fe40000000000 */
[----:B------:R-:W0:Y:S01]  /*2b50*/  MUFU.EX2 R65, R65 ;  /* 0x0000004100417308 */ /* 0x000e220000000800 */
[----:B-----5:R-:W-:Y:S01]  /*2b60*/  FADD R8, R37, R8 ;  /* 0x0000000825087221 */ /* 0x020fe20000000000 */
[----:B------:R-:W-:-:S03]  /*2b70*/  FADD R9, R64, R9 ;  /* 0x0000000940097221 */ /* 0x000fc60000000000 */
[----:B------:R-:W-:-:S03]  /*2b80*/  FADD R8, R39, R8 ;  /* 0x0000000827087221 */ /* 0x000fc60000000000 */
[----:B------:R-:W1:Y:S01]  /*2b90*/  MUFU.EX2 R48, R32 ;  /* 0x0000002000307308 */ /* 0x000e620000000800 */
[----:B------:R-:W-:-:S07]  /*2ba0*/  FADD R9, R82, R9 ;  /* 0x0000000952097221 */ /* 0x000fce0000000000 */
[----:B------:R-:W3:Y:S01]  /*2bb0*/  MUFU.EX2 R41, R34 ;  /* 0x0000002200297308 */ /* 0x000ee20000000800 */
[----:B------:R-:W-:Y:S01]  /*2bc0*/  FADD R10, R49, R8 ;  /* 0x00000008310a7221 */ /* 0x000fe20000000000 */
[----:B------:R-:W-:Y:S01]  /*2bd0*/  FFMA R35, R35, UR10, -R6 ;  /* 0x0000000a23237c23 */ /* 0x000fe20008000806 */
[----:B------:R-:W-:Y:S01]  /*2be0*/  FADD R8, R36, R9 ;  /* 0x0000000924087221 */ /* 0x000fe20000000000 */
[----:B------:R-:W-:Y:S01]  /*2bf0*/  LOP3.LUT R105, R2, 0x40, RZ, 0x3c, !PT ;  /* 0x0000004002697812 */ /* 0x000fe200078e3cff */
[----:B------:R-:W-:Y:S01]  /*2c00*/  FADD R9, R43, R10 ;  /* 0x0000000a2b097221 */ /* 0x000fe20000000000 */
[----:B------:R-:W-:Y:S01]  /*2c10*/  FMUL R35, R35, 1.4426950216293334961 ;  /* 0x3fb8aa3b23237820 */ /* 0x000fe20000400000 */
[----:B0-----:R-:W-:Y:S02]  /*2c20*/  FADD R8, R65, R8 ;  /* 0x0000000841087221 */ /* 0x001fe40000000000 */
[----:B-1----:R-:W-:Y:S01]  /*2c30*/  FADD R66, R48, R9 ;  /* 0x0000000930427221 */ /* 0x002fe20000000000 */
[----:B------:R-:W0:Y:S01]  /*2c40*/  MUFU.EX2 R51, R35 ;  /* 0x0000002300337308 */ /* 0x000e220000000800 */
[----:B------:R-:W1:Y:S04]  /*2c50*/  LDSM.16.M88.4 R44, [R105+UR5+0x8000] ;  /* 0x00800005692c783b */ /* 0x000e680008000200 */
[----:B------:R-:W4:Y:S01]  /*2c60*/  LDSM.16.M88.4 R56, [R105+UR5+0x8400] ;  /* 0x008400056938783b */ /* 0x000f220008000200 */
[----:B---3--:R-:W-:-:S03]  /*2c70*/  FADD R67, R41, R8 ;  /* 0x0000000829437221 */ /* 0x008fc60000000000 */
[----:B------:R-:W-:Y:S04]  /*2c80*/  LDSM.16.M88.4 R24, [R105+UR5+0x8800] ;  /* 0x008800056918783b */ /* 0x000fe80008000200 */
[----:B------:R-:W-:Y:S04]  /*2c90*/  LDSM.16.M88.4 R20, [R105+UR5+0x8c00] ;  /* 0x008c00056914783b */ /* 0x000fe80008000200 */
[----:B------:R-:W-:Y:S04]  /*2ca0*/  LDSM.16.M88.4 R16, [R105+UR5+0x9000] ;  /* 0x009000056910783b */ /* 0x000fe80008000200 */
[----:B------:R-:W-:Y:S04]  /*2cb0*/  LDSM.16.M88.4 R92, [R105+UR5+0x9800] ;  /* 0x00980005695c783b */ /* 0x000fe80008000200 */
[----:B------:R-:W-:Y:S04]  /*2cc0*/  LDSM.16.M88.4 R8, [R105+UR5+0x9c00] ;  /* 0x009c00056908783b */ /* 0x000fe80008000200 */
[----:B------:R-:W-:Y:S01]  /*2cd0*/  LDSM.16.M88.4 R12, [R105+UR5+0x9400] ;  /* 0x00940005690c783b */ /* 0x000fe20008000200 */
[----:B------:R-:W-:Y:S01]  /*2ce0*/  FADD R66, R42, R66 ;  /* 0x000000422a427221 */ /* 0x000fe20000000000 */
[----:B0-----:R-:W-:-:S04]  /*2cf0*/  FADD R67, R51, R67 ;  /* 0x0000004333437221 */ /* 0x001fc80000000000 */
[----:B------:R-:W0:Y:S04]  /*2d00*/  SHFL.BFLY PT, R80, R66, 0x2, 0x1f ;  /* 0x0c401f0042507f89 */ /* 0x000e2800000e0000 */
[----:B------:R-:W3:Y:S01]  /*2d10*/  SHFL.BFLY PT, R81, R67, 0x2, 0x1f ;  /* 0x0c401f0043517f89 */ /* 0x000ee200000e0000 */
[----:B------:R-:W-:Y:S02]  /*2d20*/  F2FP.BF16.F32.PACK_AB R32, R38, R40 ;  /* 0x000000282620723e */ /* 0x000fe400000010ff */
[----:B------:R-:W-:Y:S02]  /*2d30*/  F2FP.BF16.F32.PACK_AB R33, R50, R33 ;  /* 0x000000213221723e */ /* 0x000fe400000010ff */
[----:B------:R-:W-:Y:S02]  /*2d40*/  F2FP.BF16.F32.PACK_AB R34, R39, R37 ;  /* 0x000000252722723e */ /* 0x000fe400000010ff */
[----:B------:R-:W-:-:S07]  /*2d50*/  F2FP.BF16.F32.PACK_AB R35, R82, R64 ;  /* 0x000000405223723e */ /* 0x000fce00000010ff */
[C---:B-1----:R-:W-:Y:S08]  /*2d60*/  HMMA.16816.F32.BF16 R52, R32.reuse, R44, R52 ;  /* 0x0000002c2034723c */ /* 0x042ff00000041834 */
[----:B----4-:R-:W-:Y:S01]  /*2d70*/  HMMA.16816.F32.BF16 R60, R32, R56, R60 ;  /* 0x00000038203c723c */ /* 0x010fe2000004183c */
[----:B0-----:R-:W-:Y:S01]  /*2d80*/  FADD R80, R66, R80 ;  /* 0x0000005042507221 */ /* 0x001fe20000000000 */
[----:B---3--:R-:W-:-:S06]  /*2d90*/  FADD R81, R67, R81 ;  /* 0x0000005143517221 */ /* 0x008fcc0000000000 */
[C---:B------:R-:W-:Y:S08]  /*2da0*/  HMMA.16816.F32.BF16 R68, R32.reuse, R24, R68 ;  /* 0x000000182044723c */ /* 0x040ff00000041844 */
[C---:B------:R-:W-:Y:S08]  /*2db0*/  HMMA.16816.F32.BF16 R72, R32.reuse, R20, R72 ;  /* 0x000000142048723c */ /* 0x040ff00000041848 */
[C---:B------:R-:W-:Y:S08]  /*2dc0*/  HMMA.16816.F32.BF16 R76, R32.reuse, R16, R76 ;  /* 0x00000010204c723c */ /* 0x040ff0000004184c */
[C---:B------:R-:W-:Y:S08]  /*2dd0*/  HMMA.16816.F32.BF16 R96, R32.reuse, R92, R96 ;  /* 0x0000005c2060723c */ /* 0x040ff00000041860 */
[C---:B------:R-:W-:Y:S08]  /*2de0*/  HMMA.16816.F32.BF16 R28, R32.reuse, R8, R28 ;  /* 0x00000008201c723c */ /* 0x040ff0000004181c */
[----:B------:R-:W-:Y:S01]  /*2df0*/  HMMA.16816.F32.BF16 R88, R32, R12, R88 ;  /* 0x0000000c2058723c */ /* 0x000fe20000041858 */
[----:B------:R-:W0:Y:S04]  /*2e00*/  SHFL.BFLY PT, R12, R80, 0x1, 0x1f ;  /* 0x0c201f00500c7f89 */ /* 0x000e2800000e0000 */
[----:B------:R-:W1:Y:S01]  /*2e10*/  SHFL.BFLY PT, R13, R81, 0x1, 0x1f ;  /* 0x0c201f00510d7f89 */ /* 0x000e6200000e0000 */
[----:B------:R-:W-:-:S02]  /*2e20*/  F2FP.BF16.F32.PACK_AB R32, R43, R49 ;  /* 0x000000312b20723e */ /* 0x000fc400000010ff */
[----:B------:R-:W-:Y:S02]  /*2e30*/  F2FP.BF16.F32.PACK_AB R33, R65, R36 ;  /* 0x000000244121723e */ /* 0x000fe400000010ff */
[----:B------:R-:W-:Y:S02]  /*2e40*/  F2FP.BF16.F32.PACK_AB R34, R42, R48 ;  /* 0x000000302a22723e */ /* 0x000fe400000010ff */
[----:B------:R-:W-:Y:S01]  /*2e50*/  F2FP.BF16.F32.PACK_AB R35, R51, R41 ;  /* 0x000000293323723e */ /* 0x000fe200000010ff */
[----:B------:R-:W-:-:S06]  /*2e60*/  UIADD3 UR4, UPT, UPT, UR4, 0x40, URZ ;  /* 0x0000004004047890 */ /* 0x000fcc000fffe0ff */
[----:B------:R-:W-:Y:S01]  /*2e70*/  HMMA.16816.F32.BF16 R44, R32, R46, R52 ;  /* 0x0000002e202c723c */ /* 0x000fe20000041834 */
[----:B------:R-:W-:-:S07]  /*2e80*/  UISETP.GE.AND UP0, UPT, UR4, UR7, UPT ;  /* 0x000000070400728c */ /* 0x000fce000bf06270 */
[C---:B------:R-:W-:Y:S08]  /*2e90*/  HMMA.16816.F32.BF16 R56, R32.reuse, R58, R60 ;  /* 0x0000003a2038723c */ /* 0x040ff0000004183c */
[C---:B------:R-:W-:Y:S08]  /*2ea0*/  HMMA.16816.F32.BF16 R68, R32.reuse, R26, R68 ;  /* 0x0000001a2044723c */ /* 0x040ff00000041844 */
[C---:B------:R-:W-:Y:S08]  /*2eb0*/  HMMA.16816.F32.BF16 R72, R32.reuse, R22, R72 ;  /* 0x000000162048723c */ /* 0x040ff00000041848 */
[C---:B------:R-:W-:Y:S08]  /*2ec0*/  HMMA.16816.F32.BF16 R76, R32.reuse, R18, R76 ;  /* 0x00000012204c723c */ /* 0x040ff0000004184c */
[C---:B------:R-:W-:Y:S08]  /*2ed0*/  HMMA.16816.F32.BF16 R92, R32.reuse, R94, R96 ;  /* 0x0000005e205c723c */ /* 0x040ff00000041860 */
[----:B------:R-:W-:Y:S01]  /*2ee0*/  HMMA.16816.F32.BF16 R8, R32, R10, R28 ;  /* 0x0000000a2008723c */ /* 0x000fe2000004181c */
[----:B--2---:R-:W-:-:S07]  /*2ef0*/  LEA R4, R83, R4, 0x6 ;  /* 0x0000000453047211 */ /* 0x004fce00078e30ff */
[----:B------:R-:W-:Y:S01]  /*2f00*/  HMMA.16816.F32.BF16 R88, R32, R14, R88 ;  /* 0x0000000e2058723c */ /* 0x000fe20000041858 */
[----:B0-----:R-:W-:Y:S01]  /*2f10*/  FADD R15, R80, R12 ;  /* 0x0000000c500f7221 */ /* 0x001fe20000000000 */
[----:B-1----:R-:W-:Y:S01]  /*2f20*/  FADD R12, R81, R13 ;  /* 0x0000000d510c7221 */ /* 0x002fe20000000000 */
[----:B------:R-:W-:Y:S01]  /*2f30*/  IMAD R3, R111, 0x40, R3 ;  /* 0x000000406f037824 */ /* 0x000fe200078e0203 */
[----:B------:R-:W-:Y:S01]  /*2f40*/  MOV R38, R5 ;  /* 0x0000000500267202 */ /* 0x000fe20000000f00 */
[----:B------:R-:W-:Y:S01]  /*2f50*/  FFMA R113, R100, R113, R15 ;  /* 0x0000007164717223 */ /* 0x000fe2000000000f */
[----:B------:R-:W-:Y:S01]  /*2f60*/  FFMA R112, R7, R112, R12 ;  /* 0x0000007007707223 */ /* 0x000fe2000000000c */
[----:B------:R-:W-:Y:S01]  /*2f70*/  IMAD.MOV.U32 R7, RZ, RZ, R6 ;  /* 0x000000ffff077224 */ /* 0x000fe200078e0006 */
[----:B------:R-:W-:-:S12]  /*2f80*/  BRA.U !UP0, `(.L_x_1) ;  /* 0xffffffe508707547 */ /* 0x000fd8000b83ffff */
[----:B------:R-:W-:Y:S01]  /*2f90*/  MOV R0, R5 ;  /* 0x0000000500007202 */ /* 0x000fe20000000f00 */
[----:B------:R-:W-:-:S07]  /*2fa0*/  IMAD.MOV.U32 R2, RZ, RZ, R6 ;  /* 0x000000ffff027224 */ /* 0x000fce00078e0006 */
.L_x_0:
[----:B------:R-:W0:Y:S01]  /*2fb0*/  S2R R3, SR_TID.X ;  /* 0x0000000000037919 */ /* 0x000e220000002100 */
[----:B------:R-:W1:Y:S01]  /*2fc0*/  S2UR UR5, SR_CgaCtaId ;  /* 0x00000000000579c3 */ /* 0x000e620000008800 */
[----:B------:R-:W-:Y:S01]  /*2fd0*/  UMOV UR4, 0x400 ;  /* 0x0000040000047882 */ /* 0x000fe20000000000 */
[C---:B------:R-:W-:Y:S01]  /*2fe0*/  FSETP.GEU.AND P2, PT, R112.reuse, 1.175494350822287508e-38, PT ;  /* 0x008000007000780b */ /* 0x040fe20003f4e000 */
[C---:B------:R-:W-:Y:S01]  /*2ff0*/  FMUL R15, R113.reuse, 8388608 ;  /* 0x4b000000710f7820 */ /* 0x040fe20000400000 */
[----:B------:R-:W-:Y:S01]  /*3000*/  MOV R19, R10 ;  /* 0x0000000a00137202 */ /* 0x000fe20000000f00 */
[----:B------:R-:W-:Y:S01]  /*3010*/  IMAD.MOV.U32 R34, RZ, RZ, R9 ;  /* 0x000000ffff227224 */ /* 0x000fe200078e0009 */
[----:B------:R-:W-:Y:S02]  /*3020*/  FSETP.GEU.AND P1, PT, R113, 1.175494350822287508e-38, PT ;  /* 0x008000007100780b */ /* 0x000fe40003f2e000 */
[----:B------:R-:W-:Y:S01]  /*3030*/  BAR.SYNC.DEFER_BLOCKING 0x0 ;  /* 0x0000000000007b1d */ /* 0x000fe20000010000 */
[----:B------:R-:W-:-:S02]  /*3040*/  FSETP.GT.AND P0, PT, |R112|, 8.50705917302346158658e+37, PT ;  /* 0x7e8000007000780b */ /* 0x000fc40003f04200 */
[----:B------:R-:W-:Y:S02]  /*3050*/  FSEL R15, R15, R113, !P1 ;  /* 0x000000710f0f7208 */ /* 0x000fe40004800000 */
[----:B------:R-:W-:-:S03]  /*3060*/  FSETP.GEU.AND P3, PT, |R113|, 1.175494350822287508e-38, PT ;  /* 0x008000007100780b */ /* 0x000fc60003f6e200 */
[----:B------:R-:W2:Y:S01]  /*3070*/  LDC.64 R42, c[0x0][0x398] ;  /* 0x0000e600ff2a7b82 */ /* 0x000ea20000000a00 */
[----:B------:R-:W-:Y:S01]  /*3080*/  MOV R36, R8 ;  /* 0x0000000800247202 */ /* 0x000fe20000000f00 */
[----:B------:R-:W3:Y:S01]  /*3090*/  S2R R55, SR_TID.X ;  /* 0x0000000000377919 */ /* 0x000ee20000002100 */
[----:B------:R-:W4:Y:S03]  /*30a0*/  S2R R53, SR_CTAID.X ;  /* 0x0000000000357919 */ /* 0x000f260000002500 */
[----:B------:R-:W-:Y:S01]  /*30b0*/  @P0 FMUL R19, R19, 0.25 ;  /* 0x3e80000013130820 */ /* 0x000fe20000400000 */
[----:B------:R-:W-:Y:S01]  /*30c0*/  @P0 FMUL R58, R58, 0.25 ;  /* 0x3e8000003a3a0820 */ /* 0x000fe20000400000 */
[----:B------:R-:W-:Y:S01]  /*30d0*/  @P0 FMUL R46, R46, 0.25 ;  /* 0x3e8000002e2e0820 */ /* 0x000fe20000400000 */
[----:B-1----:R-:W-:Y:S01]  /*30e0*/  ULEA UR7, UR5, UR4, 0x18 ;  /* 0x0000000405077291 */ /* 0x002fe2000f8ec0ff */
[----:B------:R-:W-:Y:S01]  /*30f0*/  @P0 FMUL R11, R11, 0.25 ;  /* 0x3e8000000b0b0820 */ /* 0x000fe20000400000 */
[----:B------:R-:W-:Y:S01]  /*3100*/  @P0 FMUL R95, R95, 0.25 ;  /* 0x3e8000005f5f0820 */ /* 0x000fe20000400000 */
[----:B------:R-:W-:Y:S01]  /*3110*/  @P0 FMUL R94, R94, 0.25 ;  /* 0x3e8000005e5e0820 */ /* 0x000fe20000400000 */
[----:B------:R-:W-:Y:S01]  /*3120*/  @P0 FMUL R91, R91, 0.25 ;  /* 0x3e8000005b5b0820 */ /* 0x000fe20000400000 */
[----:B------:R-:W-:Y:S01]  /*3130*/  @P0 FMUL R90, R90, 0.25 ;  /* 0x3e8000005a5a0820 */ /* 0x000fe20000400000 */
[----:B------:R-:W-:Y:S01]  /*3140*/  @P0 FMUL R79, R79, 0.25 ;  /* 0x3e8000004f4f0820 */ /* 0x000fe20000400000 */
[C---:B0-----:R-:W-:Y:S01]  /*3150*/  LOP3.LUT R6, R3.reuse, 0x7, RZ, 0xc0, !PT ;  /* 0x0000000703067812 */ /* 0x041fe200078ec0ff */
[----:B------:R-:W-:Y:S01]  /*3160*/  @P0 FMUL R78, R78, 0.25 ;  /* 0x3e8000004e4e0820 */ /* 0x000fe20000400000 */
[----:B------:R-:W-:Y:S01]  /*3170*/  SHF.L.U32 R4, R3, 0x2, RZ ;  /* 0x0000000203047819 */ /* 0x000fe200000006ff */
[----:B------:R-:W-:Y:S01]  /*3180*/  @P0 FMUL R75, R75, 0.25 ;  /* 0x3e8000004b4b0820 */ /* 0x000fe20000400000 */
[----:B------:R-:W-:Y:S01]  /*3190*/  LEA R7, R6, UR7, 0x4 ;  /* 0x0000000706077c11 */ /* 0x000fe2000f8e20ff */
[----:B------:R-:W-:Y:S01]  /*31a0*/  @P0 FMUL R74, R74, 0.25 ;  /* 0x3e8000004a4a0820 */ /* 0x000fe20000400000 */
[----:B------:R-:W-:Y:S01]  /*31b0*/  LOP3.LUT R4, R4, 0x3c0, RZ, 0xc0, !PT ;  /* 0x000003c004047812 */ /* 0x000fe200078ec0ff */
[----:B------:R-:W-:Y:S01]  /*31c0*/  @P0 FMUL R71, R71, 0.25 ;  /* 0x3e80000047470820 */ /* 0x000fe20000400000 */
[----:B------:R-:W-:Y:S01]  /*31d0*/  LOP3.LUT R12, R3, 0x8, RZ, 0xc0, !PT ;  /* 0x00000008030c7812 */ /* 0x000fe200078ec0ff */
[----:B------:R-:W-:-:S02]  /*31e0*/  IMAD R5, R6, -0x8, R7 ;  /* 0xfffffff806057824 */ /* 0x000fc400078e0207 */
[----:B------:R-:W-:Y:S01]  /*31f0*/  @P0 FMUL R70, R70, 0.25 ;  /* 0x3e80000046460820 */ /* 0x000fe20000400000 */
[----:B------:R-:W-:Y:S01]  /*3200*/  @P0 FMUL R59, R59, 0.25 ;  /* 0x3e8000003b3b0820 */ /* 0x000fe20000400000 */
[----:B------:R-:W-:Y:S01]  /*3210*/  LEA R9, R12, R7, 0x9 ;  /* 0x000000070c097211 */ /* 0x000fe200078e48ff */
[----:B------:R-:W-:Y:S02]  /*3220*/  IMAD.IADD R13, R4, 0x1, R5 ;  /* 0x00000001040d7824 */ /* 0x000fe400078e0205 */
[----:B------:R-:W-:Y:S01]  /*3230*/  FMUL R4, R112, 8388608 ;  /* 0x4b00000070047820 */ /* 0x000fe20000400000 */
[----:B------:R-:W-:Y:S01]  /*3240*/  IADD3 R5, PT, PT, R15, -0x3f3504f3, RZ ;  /* 0xc0cafb0d0f057810 */ /* 0x000fe20007ffe0ff */
[----:B------:R-:W-:Y:S01]  /*3250*/  @P0 FMUL R47, R47, 0.25 ;  /* 0x3e8000002f2f0820 */ /* 0x000fe20000400000 */
[----:B------:R-:W0:Y:S01]  /*3260*/  LDCU.64 UR4, c[0x0][0x3e0] ;  /* 0x00007c00ff0477ac */ /* 0x000e220008000a00 */
[----:B------:R-:W-:Y:S02]  /*3270*/  LEA.HI R12, R12, R13, RZ, 0x1f ;  /* 0x0000000d0c0c7211 */ /* 0x000fe400078ff8ff */
[----:B------:R-:W-:Y:S01]  /*3280*/  FSEL R10, R4, R112, !P2 ;  /* 0x00000070040a7208 */ /* 0x000fe20005000000 */
[----:B------:R-:W-:Y:S01]  /*3290*/  IMAD.SHL.U32 R4, R3, 0x8, RZ ;  /* 0x0000000803047824 */ /* 0x000fe200078e00ff */
[----:B------:R-:W-:-:S02]  /*32a0*/  LOP3.LUT R14, R5, 0xff800000, RZ, 0xc0, !PT ;  /* 0xff800000050e7812 */ /* 0x000fc400078ec0ff */
[----:B---3--:R-:W-:Y:S01]  /*32b0*/  LOP3.LUT R55, R55, 0xff, RZ, 0xc0, !PT ;  /* 0x000000ff37377812 */ /* 0x008fe200078ec0ff */
[----:B------:R-:W-:Y:S01]  /*32c0*/  VIADD R6, R10, 0xc0cafb0d ;  /* 0xc0cafb0d0a067836 */ /* 0x000fe20000000000 */
[----:B------:R-:W-:Y:S02]  /*32d0*/  LOP3.LUT R22, R4, 0xf80, RZ, 0xc0, !PT ;  /* 0x00000f8004167812 */ /* 0x000fe400078ec0ff */
[----:B------:R-:W-:Y:S02]  /*32e0*/  FSEL R4, RZ, -23, P1 ;  /* 0xc1b80000ff047808 */ /* 0x000fe40000800000 */
[----:B------:R-:W-:Y:S01]  /*32f0*/  LOP3.LUT R17, R6, 0xff800000, RZ, 0xc0, !PT ;  /* 0xff80000006117812 */ /* 0x000fe200078ec0ff */
[----:B------:R-:W-:Y:S01]  /*3300*/  IMAD.IADD R22, R22, 0x1, R9 ;  /* 0x0000000116167824 */ /* 0x000fe200078e0209 */
[----:B------:R-:W-:Y:S02]  /*3310*/  FSEL R6, RZ, -23, P2 ;  /* 0xc1b80000ff067808 */ /* 0x000fe40001000000 */
[----:B------:R-:W-:Y:S01]  /*3320*/  FSETP.GT.AND P1, PT, |R113|, 8.50705917302346158658e+37, PT ;  /* 0x7e8000007100780b */ /* 0x000fe20003f24200 */
[----:B0-----:R-:W-:Y:S01]  /*3330*/  UIMAD UR4, UR6, UR4, URZ ;  /* 0x00000004060472a4 */ /* 0x001fe2000f8e02ff */
[C---:B------:R-:W-:Y:S01]  /*3340*/  FSETP.GEU.AND P2, PT, |R112|.reuse, 1.175494350822287508e-38, PT ;  /* 0x008000007000780b */ /* 0x040fe20003f4e200 */
[----:B------:R-:W-:Y:S01]  /*3350*/  @P0 FMUL R112, R112, 0.25 ;  /* 0x3e80000070700820 */ /* 0x000fe20000400000 */
[----:B------:R-:W-:Y:S01]  /*3360*/  I2FP.F32.S32 R5, R14 ;  /* 0x0000000e00057245 */ /* 0x000fe20000201400 */
[----:B------:R-:W-:Y:S01]  /*3370*/  IMAD.IADD R14, R15, 0x1, -R14 ;  /* 0x000000010f0e7824 */ /* 0x000fe200078e0a0e */
[----:B------:R-:W-:-:S02]  /*3380*/  I2FP.F32.S32 R7, R17 ;  /* 0x0000001100077245 */ /* 0x000fc40000201400 */
[----:B------:R-:W-:Y:S01]  /*3390*/  IADD3 R17, PT, PT, R10, -R17, RZ ;  /* 0x800000110a117210 */ /* 0x000fe20007ffe0ff */
[----:B------:R-:W-:Y:S01]  /*33a0*/  FFMA.FTZ R13, R5, 1.1920928955078125e-07, R4 ;  /* 0x34000000050d7823 */ /* 0x000fe20000010004 */
[----:B------:R-:W-:Y:S01]  /*33b0*/  FADD R14, R14, -1 ;  /* 0xbf8000000e0e7421 */ /* 0x000fe20000000000 */
[----:B------:R-:W-:Y:S01]  /*33c0*/  FFMA.FTZ R16, R7, 1.1920928955078125e-07, R6 ;  /* 0x3400000007107823 */ /* 0x000fe20000010006 */
[----:B----4-:R-:W-:Y:S01]  /*33d0*/  LEA R53, R53, R55, 0x8 ;  /* 0x0000003735357211 */ /* 0x010fe200078e40ff */
[----:B------:R-:W-:Y:S01]  /*33e0*/  @P1 FMUL R113, R113, 0.25 ;  /* 0x3e80000071711820 */ /* 0x000fe20000400000 */
[----:B------:R-:W-:Y:S01]  /*33f0*/  @P1 FMUL R56, R56, 0.25 ;  /* 0x3e80000038381820 */ /* 0x000fe20000400000 */
[----:B------:R-:W-:Y:S01]  /*3400*/  @!P2 FMUL R112, R112, 16777216 ;  /* 0x4b8000007070a820 */ /* 0x000fe20000400000 */
[----:B------:R-:W-:Y:S01]  /*3410*/  @P1 FMUL R44, R44, 0.25 ;  /* 0x3e8000002c2c1820 */ /* 0x000fe20000400000 */
[----:B------:R-:W-:Y:S01]  /*3420*/  @!P3 FMUL R113, R113, 16777216 ;  /* 0x4b8000007171b820 */ /* 0x000fe20000400000 */
[----:B------:R-:W-:Y:S01]  /*3430*/  @!P2 FMUL R19, R19, 16777216 ;  /* 0x4b8000001313a820 */ /* 0x000fe20000400000 */
[----:B------:R-:W0:Y:S01]  /*3440*/  MUFU.RCP R4, R112 ;  /* 0x0000007000047308 */ /* 0x000e220000001000 */
[----:B------:R-:W-:Y:S01]  /*3450*/  @!P2 FMUL R58, R58, 16777216 ;  /* 0x4b8000003a3aa820 */ /* 0x000fe20000400000 */
[----:B------:R-:W-:Y:S01]  /*3460*/  @!P2 FMUL R46, R46, 16777216 ;  /* 0x4b8000002e2ea820 */ /* 0x000fe20000400000 */
[----:B------:R-:W-:Y:S01]  /*3470*/  @!P3 FMUL R56, R56, 16777216 ;  /* 0x4b8000003838b820 */ /* 0x000fe20000400000 */
[----:B------:R-:W-:Y:S01]  /*3480*/  @!P3 FMUL R44, R44, 16777216 ;  /* 0x4b8000002c2cb820 */ /* 0x000fe20000400000 */
[----:B------:R-:W-:Y:S01]  /*3490*/  @!P2 FMUL R11, R11, 16777216 ;  /* 0x4b8000000b0ba820 */ /* 0x000fe20000400000 */
[----:B------:R-:W-:Y:S01]  /*34a0*/  @!P2 FMUL R95, R95, 16777216 ;  /* 0x4b8000005f5fa820 */ /* 0x000fe20000400000 */
[----:B------:R-:W-:Y:S01]  /*34b0*/  @!P2 FMUL R94, R94, 16777216 ;  /* 0x4b8000005e5ea820 */ /* 0x000fe20000400000 */
[----:B------:R-:W1:Y:S01]  /*34c0*/  MUFU.RCP R23, R113 ;  /* 0x0000007100177308 */ /* 0x000e620000001000 */
[----:B------:R-:W-:Y:S01]  /*34d0*/  @!P2 FMUL R91, R91, 16777216 ;  /* 0x4b8000005b5ba820 */ /* 0x000fe20000400000 */
[----:B------:R-:W-:Y:S01]  /*34e0*/  @!P2 FMUL R90, R90, 16777216 ;  /* 0x4b8000005a5aa820 */ /* 0x000fe20000400000 */
[----:B------:R-:W-:Y:S01]  /*34f0*/  @!P2 FMUL R79, R79, 16777216 ;  /* 0x4b8000004f4fa820 */ /* 0x000fe20000400000 */
[----:B------:R-:W-:Y:S01]  /*3500*/  @!P2 FMUL R78, R78, 16777216 ;  /* 0x4b8000004e4ea820 */ /* 0x000fe20000400000 */
[----:B------:R-:W-:Y:S01]  /*3510*/  @!P2 FMUL R75, R75, 16777216 ;  /* 0x4b8000004b4ba820 */ /* 0x000fe20000400000 */
[----:B------:R-:W-:Y:S01]  /*3520*/  @!P2 FMUL R74, R74, 16777216 ;  /* 0x4b8000004a4aa820 */ /* 0x000fe20000400000 */
[----:B------:R-:W-:Y:S01]  /*3530*/  @!P2 FMUL R71, R71, 16777216 ;  /* 0x4b8000004747a820 */ /* 0x000fe20000400000 */
[----:B------:R-:W-:Y:S01]  /*3540*/  @!P2 FMUL R70, R70, 16777216 ;  /* 0x4b8000004646a820 */ /* 0x000fe20000400000 */
[C---:B0-----:R-:W-:Y:S01]  /*3550*/  FMUL R9, R4.reuse, R19 ;  /* 0x0000001304097220 */ /* 0x041fe20000400000 */
[C---:B------:R-:W-:Y:S01]  /*3560*/  FMUL R6, R4.reuse, R58 ;  /* 0x0000003a04067220 */ /* 0x040fe20000400000 */
[C---:B------:R-:W-:Y:S01]  /*3570*/  FMUL R19, R4.reuse, R46 ;  /* 0x0000002e04137220 */ /* 0x040fe20000400000 */
[----:B------:R-:W-:Y:S01]  /*3580*/  @!P2 FMUL R59, R59, 16777216 ;  /* 0x4b8000003b3ba820 */ /* 0x000fe20000400000 */
[----:B------:R-:W-:Y:S01]  /*3590*/  @!P2 FMUL R47, R47, 16777216 ;  /* 0x4b8000002f2fa820 */ /* 0x000fe20000400000 */
[C---:B------:R-:W-:Y:S01]  /*35a0*/  FMUL R8, R4.reuse, R11 ;  /* 0x0000000b04087220 */ /* 0x040fe20000400000 */
[----:B------:R-:W-:Y:S01]  /*35b0*/  FMUL R11, R4, R95 ;  /* 0x0000005f040b7220 */ /* 0x000fe20000400000 */
[----:B------:R-:W-:Y:S01]  /*35c0*/  F2FP.BF16.F32.PACK_AB R6, R6, R19 ;  /* 0x000000130606723e */ /* 0x000fe200000010ff */
[C---:B-1----:R-:W-:Y:S01]  /*35d0*/  FMUL R18, R23.reuse, R56 ;  /* 0x0000003817127220 */ /* 0x042fe20000400000 */
[----:B------:R-:W-:Y:S01]  /*35e0*/  FMUL R25, R23, R44 ;  /* 0x0000002c17197220 */ /* 0x000fe20000400000 */
        /* <DEDUP_REMOVED lines=11> */
[----:B------:R-:W-:Y:S01]  /*36a0*/  MOV R19, 0x3dc6b27f ;  /* 0x3dc6b27f00137802 */ /* 0x000fe20000000f00 */
[----:B------:R-:W-:Y:S01]  /*36b0*/  @P1 FMUL R57, R57, 0.25 ;  /* 0x3e80000039391820 */ /* 0x000fe20000400000 */
[----:B------:R-:W-:Y:S01]  /*36c0*/  F2FP.BF16.F32.PACK_AB R4, R18, R25 ;  /* 0x000000191204723e */ /* 0x000fe200000010ff */
[----:B------:R-:W-:Y:S01]  /*36d0*/  FADD R18, R17, -1 ;  /* 0xbf80000011127421 */ /* 0x000fe20000000000 */
[----:B------:R-:W-:Y:S01]  /*36e0*/  @P1 FMUL R45, R45, 0.25 ;  /* 0x3e8000002d2d1820 */ /* 0x000fe20000400000 */
[-C--:B------:R-:W-:Y:S01]  /*36f0*/  FFMA.FTZ R17, R14, R19.reuse, -0.16845393180847167969 ;  /* 0xbe2c7f300e117423 */ /* 0x080fe20000010013 */
[----:B------:R-:W-:Y:S01]  /*3700*/  @!P3 FMUL R57, R57, 16777216 ;  /* 0x4b8000003939b820 */ /* 0x000fe20000400000 */
[----:B------:R-:W-:Y:S01]  /*3710*/  FFMA.FTZ R19, R18, R19, -0.16845393180847167969 ;  /* 0xbe2c7f3012137423 */ /* 0x000fe20000010013 */
[----:B------:R-:W-:Y:S01]  /*3720*/  @!P3 FMUL R45, R45, 16777216 ;  /* 0x4b8000002d2db820 */ /* 0x000fe20000400000 */
[----:B------:R-:W-:Y:S01]  /*3730*/  FFMA.FTZ R17, R14, R17, 0.1716887056827545166 ;  /* 0x3e2fcf2a0e117423 */ /* 0x000fe20000010011 */
[C---:B------:R-:W-:Y:S01]  /*3740*/  FMUL R5, R23.reuse, R57 ;  /* 0x0000003917057220 */ /* 0x040fe20000400000 */
[----:B------:R-:W-:Y:S01]  /*3750*/  FFMA.FTZ R19, R18, R19, 0.1716887056827545166 ;  /* 0x3e2fcf2a12137423 */ /* 0x000fe20000010013 */
[----:B------:R-:W-:Y:S01]  /*3760*/  FMUL R32, R23, R45 ;  /* 0x0000002d17207220 */ /* 0x000fe20000400000 */
[----:B------:R-:W-:Y:S01]  /*3770*/  FFMA.FTZ R17, R14, R17, -0.17900948226451873779 ;  /* 0xbe374e430e117423 */ /* 0x000fe20000010011 */
[----:B------:R-:W-:Y:S01]  /*3780*/  F2FP.BF16.F32.PACK_AB R7, R7, R28 ;  /* 0x0000001c0707723e */ /* 0x000fe200000010ff */
[----:B------:R-:W-:Y:S01]  /*3790*/  FFMA.FTZ R19, R18, R19, -0.17900948226451873779 ;  /* 0xbe374e4312137423 */ /* 0x000fe20000010013 */
[----:B------:R-:W-:Y:S01]  /*37a0*/  @P1 FMUL R34, R34, 0.25 ;  /* 0x3e80000022221820 */ /* 0x000fe20000400000 */
[----:B------:R-:W-:Y:S01]  /*37b0*/  FFMA.FTZ R17, R14, R17, 0.20512372255325317383 ;  /* 0x3e520bf40e117423 */ /* 0x000fe20000010011 */
[----:B------:R-:W-:Y:S01]  /*37c0*/  F2FP.BF16.F32.PACK_AB R5, R5, R32 ;  /* 0x000000200505723e */ /* 0x000fe200000010ff */
[----:B------:R-:W-:Y:S01]  /*37d0*/  FFMA.FTZ R19, R18, R19, 0.20512372255325317383 ;  /* 0x3e520bf412137423 */ /* 0x000fe20000010013 */
[----:B------:R-:W-:Y:S01]  /*37e0*/  @P1 FMUL R36, R36, 0.25 ;  /* 0x3e80000024241820 */ /* 0x000fe20000400000 */
[----:B------:R-:W-:Y:S01]  /*37f0*/  FFMA.FTZ R17, R14, R17, -0.24046532809734344482 ;  /* 0xbe763c8b0e117423 */ /* 0x000fe20000010011 */
[----:B------:R-:W-:Y:S01]  /*3800*/  @P1 FMUL R93, R93, 0.25 ;  /* 0x3e8000005d5d1820 */ /* 0x000fe20000400000 */
[----:B------:R-:W-:Y:S01]  /*3810*/  FFMA.FTZ R19, R18, R19, -0.24046532809734344482 ;  /* 0xbe763c8b12137423 */ /* 0x000fe20000010013 */
[----:B------:R0:W-:Y:S01]  /*3820*/  STSM.16.M88.4 [R22], R4 ;  /* 0x0000000416007844 */ /* 0x0001e20000000200 */
[----:B------:R-:W-:Y:S01]  /*3830*/  FFMA.FTZ R17, R14, R17, 0.28857114911079406738 ;  /* 0x3e93bf990e117423 */ /* 0x000fe20000010011 */
[----:B------:R-:W-:Y:S01]  /*3840*/  @P1 FMUL R92, R92, 0.25 ;  /* 0x3e8000005c5c1820 */ /* 0x000fe20000400000 */
[----:B------:R-:W-:Y:S01]  /*3850*/  FFMA.FTZ R19, R18, R19, 0.28857114911079406738 ;  /* 0x3e93bf9912137423 */ /* 0x000fe20000010013 */
[----:B------:R-:W-:Y:S01]  /*3860*/  @P1 FMUL R89, R89, 0.25 ;  /* 0x3e80000059591820 */ /* 0x000fe20000400000 */
[----:B------:R-:W-:Y:S01]  /*3870*/  FFMA.FTZ R17, R14, R17, -0.36067417263984680176 ;  /* 0xbeb8aa490e117423 */ /* 0x000fe20000010011 */
[----:B------:R-:W-:Y:S01]  /*3880*/  @P1 FMUL R88, R88, 0.25 ;  /* 0x3e80000058581820 */ /* 0x000fe20000400000 */
[----:B------:R-:W-:Y:S01]  /*3890*/  FFMA.FTZ R19, R18, R19, -0.36067417263984680176 ;  /* 0xbeb8aa4912137423 */ /* 0x000fe20000010013 */
[----:B------:R-:W-:Y:S01]  /*38a0*/  @P1 FMUL R77, R77, 0.25 ;  /* 0x3e8000004d4d1820 */ /* 0x000fe20000400000 */
[----:B------:R-:W-:Y:S01]  /*38b0*/  @P1 FMUL R76, R76, 0.25 ;  /* 0x3e8000004c4c1820 */ /* 0x000fe20000400000 */
[----:B------:R-:W-:Y:S01]  /*38c0*/  @P1 FMUL R73, R73, 0.25 ;  /* 0x3e80000049491820 */ /* 0x000fe20000400000 */
[----:B------:R-:W-:Y:S01]  /*38d0*/  @P1 FMUL R72, R72, 0.25 ;  /* 0x3e80000048481820 */ /* 0x000fe20000400000 */
[----:B------:R-:W-:Y:S01]  /*38e0*/  @P1 FMUL R69, R69, 0.25 ;  /* 0x3e80000045451820 */ /* 0x000fe20000400000 */
[----:B------:R-:W-:Y:S01]  /*38f0*/  @P1 FMUL R68, R68, 0.25 ;  /* 0x3e80000044441820 */ /* 0x000fe20000400000 */
[----:B------:R-:W-:Y:S01]  /*3900*/  FFMA.FTZ R19, R18, R19, 0.48089820146560668945 ;  /* 0x3ef6384a12137423 */ /* 0x000fe20000010013 */
[----:B------:R-:W-:Y:S01]  /*3910*/  FFMA.FTZ R17, R14, R17, 0.48089820146560668945 ;  /* 0x3ef6384a0e117423 */ /* 0x000fe20000010011 */
        /* <DEDUP_REMOVED lines=11> */
[----:B------:R-:W-:Y:S01]  /*39d0*/  ISETP.GE.U32.AND P1, PT, R15, 0x7f800000, PT ;  /* 0x7f8000000f00780c */ /* 0x000fe20003f26070 */
[----:B------:R-:W-:Y:S01]  /*39e0*/  @!P3 FMUL R68, R68, 16777216 ;  /* 0x4b8000004444b820 */ /* 0x000fe20000400000 */
[----:B------:R-:W-:Y:S01]  /*39f0*/  FFMA.FTZ R19, R18, R19, -0.72134751081466674805 ;  /* 0xbf38aa3b12137423 */ /* 0x000fe20000010013 */
[----:B------:R-:W-:Y:S01]  /*3a00*/  FFMA.FTZ R17, R14, R17, -0.72134751081466674805 ;  /* 0xbf38aa3b0e117423 */ /* 0x000fe20000010011 */
        /* <DEDUP_REMOVED lines=13> */
[----:B------:R-:W-:Y:S01]  /*3ae0*/  FMUL R17, R14, R17 ;  /* 0x000000110e117220 */ /* 0x000fe20000400000 */
[----:B0-----:R-:W-:Y:S01]  /*3af0*/  F2FP.BF16.F32.PACK_AB R6, R35, R38 ;  /* 0x000000262306723e */ /* 0x001fe200000010ff */
[----:B------:R-:W-:Y:S01]  /*3b00*/  FMUL R19, R18, R19 ;  /* 0x0000001312137220 */ /* 0x000fe20000400000 */
[----:B------:R-:W-:Y:S01]  /*3b10*/  F2FP.BF16.F32.PACK_AB R5, R73, R40 ;  /* 0x000000284905723e */ /* 0x000fe200000010ff */
[----:B------:R-:W-:Y:S01]  /*3b20*/  FMUL R17, R14, R17 ;  /* 0x000000110e117220 */ /* 0x000fe20000400000 */
[----:B------:R-:W-:Y:S01]  /*3b30*/  F2FP.BF16.F32.PACK_AB R4, R72, R23 ;  /* 0x000000174804723e */ /* 0x000fe200000010ff */
[----:B------:R-:W-:Y:S01]  /*3b40*/  FFMA.FTZ R19, R18, 1.4426950216293334961, R19 ;  /* 0x3fb8aa3b12137823 */ /* 0x000fe20000010013 */
[----:B------:R-:W-:Y:S01]  /*3b50*/  LOP3.LUT R23, R3, 0x1ff, RZ, 0xc0, !PT ;  /* 0x000001ff03177812 */ /* 0x000fe200078ec0ff */
[----:B------:R-:W-:Y:S01]  /*3b60*/  FFMA.FTZ R14, R14, 1.4426950216293334961, R17 ;  /* 0x3fb8aa3b0e0e7823 */ /* 0x000fe20000010011 */
[----:B------:R-:W-:Y:S01]  /*3b70*/  @P1 IMAD.MOV.U32 R18, RZ, RZ, 0x7f800000 ;  /* 0x7f800000ff121424 */ /* 0x000fe200078e00ff */
[----:B------:R-:W-:Y:S01]  /*3b80*/  F2FP.BF16.F32.PACK_AB R7, R20, R37 ;  /* 0x000000251407723e */ /* 0x000fe200000010ff */
[----:B------:R-:W-:Y:S01]  /*3b90*/  BAR.SYNC.DEFER_BLOCKING 0x0 ;  /* 0x0000000000007b1d */ /* 0x000fe20000010000 */
[----:B------:R-:W-:Y:S01]  /*3ba0*/  LEA R23, R23, UR7, 0x4 ;  /* 0x0000000717177c11 */ /* 0x000fe2000f8e20ff */
[----:B------:R-:W-:Y:S01]  /*3bb0*/  FADD R13, R13, R14 ;  /* 0x0000000e0d0d7221 */ /* 0x000fe20000000000 */
[----:B------:R-:W-:Y:S01]  /*3bc0*/  FADD R14, R16, R19 ;  /* 0x00000013100e7221 */ /* 0x000fe20000000000 */
[----:B------:R-:W-:Y:S01]  /*3bd0*/  @P1 FFMA.FTZ R13, R15, R18, +INF ;  /* 0x7f8000000f0d1423 */ /* 0x000fe20000010012 */
[----:B------:R-:W-:-:S03]  /*3be0*/  F2FP.BF16.F32.PACK_AB R30, R30, R31 ;  /* 0x0000001f1e1e723e */ /* 0x000fc600000010ff */
[----:B------:R-:W0:Y:S01]  /*3bf0*/  LDC R20, c[0x0][0x3e8] ;  /* 0x0000fa00ff147b82 */ /* 0x000e220000000800 */
[----:B------:R-:W-:Y:S01]  /*3c00*/  F2FP.BF16.F32.PACK_AB R28, R28, R33 ;  /* 0x000000211c1c723e */ /* 0x000fe200000010ff */
[----:B------:R-:W-:Y:S01]  /*3c10*/  IMAD R39, R53, UR5, RZ ;  /* 0x0000000535277c24 */ /* 0x000fe2000f8e02ff */
[----:B------:R-:W-:Y:S01]  /*3c20*/  F2FP.BF16.F32.PACK_AB R29, R29, R36 ;  /* 0x000000241d1d723e */ /* 0x000fe200000010ff */
[----:B------:R-:W-:Y:S01]  /*3c30*/  USHF.L.U32 UR5, UR4, 0x1, URZ ;  /* 0x0000000104057899 */ /* 0x000fe200080006ff */
[----:B------:R-:W-:Y:S02]  /*3c40*/  F2FP.BF16.F32.PACK_AB R31, R21, R26 ;  /* 0x0000001a151f723e */ /* 0x000fe400000010ff */
[----:B------:R-:W-:Y:S02]  /*3c50*/  ISETP.GE.U32.AND P2, PT, R10, 0x7f800000, PT ;  /* 0x7f8000000a00780c */ /* 0x000fe40003f46070 */
[----:B------:R-:W-:Y:S02]  /*3c60*/  FSETP.NEU.AND P0, PT, R15, RZ, PT ;  /* 0x000000ff0f00720b */ /* 0x000fe40003f0d000 */
[----:B------:R-:W-:-:S02]  /*3c70*/  SHF.L.U32 R15, R39, 0x1, RZ ;  /* 0x00000001270f7819 */ /* 0x000fc400000006ff */
[----:B------:R-:W-:Y:S02]  /*3c80*/  SHF.R.U32.HI R33, RZ, 0x8, R3 ;  /* 0x00000008ff217819 */ /* 0x000fe40000011603 */
[C---:B------:R-:W-:Y:S02]  /*3c90*/  FSETP.NEU.AND P1, PT, R10.reuse, RZ, PT ;  /* 0x000000ff0a00720b */ /* 0x040fe40003f2d000 */
[----:B------:R-:W-:Y:S01]  /*3ca0*/  SGXT.U32 R21, R33, 0x1 ;  /* 0x000000012115781a */ /* 0x000fe20000000000 */
[----:B------:R-:W1:Y:S01]  /*3cb0*/  LDS.128 R16, [R23] ;  /* 0x0000000017107984 */ /* 0x000e620000000c00 */
[----:B------:R-:W-:Y:S01]  /*3cc0*/  F2FP.BF16.F32.PACK_AB R40, R27, R34 ;  /* 0x000000221b28723e */ /* 0x000fe200000010ff */
[----:B------:R-:W-:Y:S01]  /*3cd0*/  @P2 IMAD.MOV.U32 R35, RZ, RZ, 0x7f800000 ;  /* 0x7f800000ff232424 */ /* 0x000fe200078e00ff */
[----:B------:R-:W-:Y:S01]  /*3ce0*/  F2FP.BF16.F32.PACK_AB R41, R25, R32 ;  /* 0x000000201929723e */ /* 0x000fe200000010ff */
[----:B------:R-:W-:Y:S01]  /*3cf0*/  BAR.SYNC.DEFER_BLOCKING 0x0 ;  /* 0x0000000000007b1d */ /* 0x000fe20000010000 */
[----:B------:R-:W-:Y:S01]  /*3d00*/  FSEL R13, R13, -INF , P0 ;  /* 0xff8000000d0d7808 */ /* 0x000fe20000000000 */
[----:B------:R-:W-:Y:S01]  /*3d10*/  @P2 FFMA.FTZ R14, R10, R35, +INF ;  /* 0x7f8000000a0e2423 */ /* 0x000fe20000010023 */
[----:B--2---:R-:W-:Y:S01]  /*3d20*/  IADD3 R15, P2, P3, R15, UR5, R42 ;  /* 0x000000050f0f7c10 */ /* 0x004fe2000fb5e02a */
[----:B------:R-:W-:Y:S01]  /*3d30*/  UIMAD.WIDE UR4, UR4, 0x2, URZ ;  /* 0x00000002040478a5 */ /* 0x000fe2000f8e02ff */
[----:B------:R-:W-:Y:S01]  /*3d40*/  IMAD.HI R10, R39, 0x2, RZ ;  /* 0x00000002270a7827 */ /* 0x000fe200078e02ff */
[----:B------:R-:W-:-:S02]  /*3d50*/  F2FP.BF16.F32.PACK_AB R42, R9, R24 ;  /* 0x00000018092a723e */ /* 0x000fc400000010ff */
[----:B------:R-:W-:Y:S01]  /*3d60*/  LOP3.LUT P0, RZ, R3, 0x100, RZ, 0xc0, !PT ;  /* 0x0000010003ff7812 */ /* 0x000fe2000780c0ff */
[----:B0-----:R-:W-:Y:S01]  /*3d70*/  IMAD R36, R21, R20, RZ ;  /* 0x0000001415247224 */ /* 0x001fe200078e02ff */
[----:B------:R-:W-:Y:S02]  /*3d80*/  IADD3.X R21, PT, PT, R10, UR5, R43, P2, P3 ;  /* 0x000000050a157c10 */ /* 0x000fe400097e642b */
[----:B------:R-:W-:Y:S01]  /*3d90*/  F2FP.BF16.F32.PACK_AB R43, R8, R11 ;  /* 0x0000000b082b723e */ /* 0x000fe200000010ff */
[----:B------:R-:W-:Y:S01]  /*3da0*/  IMAD R32, R20, 0x2, R36 ;  /* 0x0000000214207824 */ /* 0x000fe200078e0224 */
[C---:B------:R-:W-:Y:S01]  /*3db0*/  LEA R26, P2, R36.reuse, R15, 0x1 ;  /* 0x0000000f241a7211 */ /* 0x040fe200078408ff */
[----:B------:R-:W0:Y:S03]  /*3dc0*/  LDCU UR4, c[0x0][0x3ec] ;  /* 0x00007d80ff0477ac */ /* 0x000e260008000800 */
[----:B------:R-:W-:-:S02]  /*3dd0*/  LEA.HI.X.SX32 R27, R36, R21, 0x1, P2 ;  /* 0x00000015241b7211 */ /* 0x000fc400010f0eff */
[C---:B------:R-:W-:Y:S01]  /*3de0*/  LEA R24, P2, R32.reuse, R15, 0x1 ;  /* 0x0000000f20187211 */ /* 0x040fe200078408ff */
[----:B------:R-:W-:Y:S03]  /*3df0*/  STSM.16.M88.4 [R22], R4 ;  /* 0x0000000416007844 */ /* 0x000fe60000000200 */
[----:B------:R-:W-:Y:S01]  /*3e00*/  LEA.HI.X.SX32 R25, R32, R21, 0x1, P2 ;  /* 0x0000001520197211 */ /* 0x000fe200010f0eff */
[----:B------:R-:W-:Y:S01]  /*3e10*/  BAR.SYNC.DEFER_BLOCKING 0x0 ;  /* 0x0000000000007b1d */ /* 0x000fe20000010000 */
[----:B0-----:R-:W-:Y:S01]  /*3e20*/  UIMAD UR4, UR6, UR4, URZ ;  /* 0x00000004060472a4 */ /* 0x001fe2000f8e02ff */
[----:B-1----:R-:W-:-:S03]  /*3e30*/  PRMT R35, R19, 0x7632, R35 ;  /* 0x0000763213237816 */ /* 0x002fc60000000023 */
[----:B------:R-:W-:Y:S02]  /*3e40*/  USHF.L.U32 UR6, UR4, 0x2, URZ ;  /* 0x0000000204067899 */ /* 0x000fe400080006ff */
[----:B------:R-:W-:Y:S01]  /*3e50*/  UIMAD.WIDE UR4, UR4, 0x4, URZ ;  /* 0x00000004040478a5 */ /* 0x000fe2000f8e02ff */
[----:B------:R-:W0:Y:S01]  /*3e60*/  LDS.128 R4, [R23] ;  /* 0x0000000017047984 */ /* 0x000e220000000c00 */
[----:B------:R-:W-:Y:S06]  /*3e70*/  BAR.SYNC.DEFER_BLOCKING 0x0 ;  /* 0x0000000000007b1d */ /* 0x000fec0000010000 */
[----:B------:R1:W-:Y:S02]  /*3e80*/  STSM.16.M88.4 [R22], R28 ;  /* 0x0000001c16007844 */ /* 0x0003e40000000200 */
[----:B------:R-:W-:Y:S01]  /*3e90*/  BAR.SYNC.DEFER_BLOCKING 0x0 ;  /* 0x0000000000007b1d */ /* 0x000fe20000010000 */
[----:B0-----:R-:W-:-:S02]  /*3ea0*/  PRMT R51, R7, 0x7632, R51 ;  /* 0x0000763207337816 */ /* 0x001fc40000000033 */
[----:B-1----:R-:W-:-:S04]  /*3eb0*/  LEA R30, R20, R32, 0x1 ;  /* 0x00000020141e7211 */ /* 0x002fc800078e08ff */
[----:B------:R-:W-:Y:S02]  /*3ec0*/  LEA R32, R20, R30, 0x1 ;  /* 0x0000001e14207211 */ /* 0x000fe400078e08ff */
[----:B------:R-:W-:-:S03]  /*3ed0*/  LEA R28, P3, R30, R15, 0x1 ;  /* 0x0000000f1e1c7211 */ /* 0x000fc600078608ff */
[----:B------:R-:W-:Y:S01]  /*3ee0*/  IMAD R34, R20, 0x2, R32 ;  /* 0x0000000214227824 */ /* 0x000fe200078e0220 */
[----:B------:R-:W-:Y:S01]  /*3ef0*/  LEA.HI.X.SX32 R29, R30, R21, 0x1, P3 ;  /* 0x000000151e1d7211 */ /* 0x000fe200018f0eff */
[----:B------:R-:W0:Y:S01]  /*3f00*/  LDS.128 R8, [R23] ;  /* 0x0000000017087984 */ /* 0x000e220000000c00 */
[----:B------:R-:W-:Y:S01]  /*3f10*/  BAR.SYNC.DEFER_BLOCKING 0x0 ;  /* 0x0000000000007b1d */ /* 0x000fe20000010000 */
[----:B------:R-:W-:-:S04]  /*3f20*/  LEA R30, P2, R32, R15, 0x1 ;  /* 0x0000000f201e7211 */ /* 0x000fc800078408ff */
[----:B------:R-:W-:Y:S02]  /*3f30*/  LEA.HI.X.SX32 R31, R32, R21, 0x1, P2 ;  /* 0x00000015201f7211 */ /* 0x000fe400010f0eff */
[----:B------:R-:W-:-:S04]  /*3f40*/  LEA R32, P2, R34, R15, 0x1 ;  /* 0x0000000f22207211 */ /* 0x000fc800078408ff */
[----:B------:R-:W-:Y:S01]  /*3f50*/  LEA.HI.X.SX32 R33, R34, R21, 0x1, P2 ;  /* 0x0000001522217211 */ /* 0x000fe200010f0eff */
[----:B------:R1:W-:Y:S01]  /*3f60*/  STSM.16.M88.4 [R22], R40 ;  /* 0x0000002816007844 */ /* 0x0003e20000000200 */
[----:B------:R-:W-:Y:S01]  /*3f70*/  BAR.SYNC.DEFER_BLOCKING 0x0 ;  /* 0x0000000000007b1d */ /* 0x000fe20000010000 */
[----:B-1----:R-:W-:-:S05]  /*3f80*/  LEA R22, R20, R34, 0x1 ;  /* 0x0000002214167211 */ /* 0x002fca00078e08ff */
[----:B------:R1:W-:Y:S04]  /*3f90*/  STG.E.U16 desc[UR8][R26.64], R16 ;  /* 0x000000101a007986 */ /* 0x0003e8000c101508 */
[----:B------:R2:W-:Y:S04]  /*3fa0*/  STG.E.U16 desc[UR8][R24.64], R17 ;  /* 0x0000001118007986 */ /* 0x0005e8000c101508 */
[----:B------:R3:W-:Y:S01]  /*3fb0*/  STG.E.U16 desc[UR8][R28.64], R18 ;  /* 0x000000121c007986 */ /* 0x0007e2000c101508 */
[----:B-1----:R-:W-:-:S03]  /*3fc0*/  LEA R26, R20, R22, 0x1 ;  /* 0x00000016141a7211 */ /* 0x002fc600078e08ff */
[----:B------:R-:W-:Y:S01]  /*3fd0*/  STG.E.U16 desc[UR8][R30.64], R19 ;  /* 0x000000131e007986 */ /* 0x000fe2000c101508 */
[----:B------:R-:W-:Y:S02]  /*3fe0*/  PRMT R27, R17, 0x7632, R27 ;  /* 0x00007632111b7816 */ /* 0x000fe4000000001b */
[----:B--2---:R-:W-:Y:S02]  /*3ff0*/  PRMT R25, R16, 0x7632, R25 ;  /* 0x0000763210197816 */ /* 0x004fe40000000019 */
[----:B------:R-:W-:Y:S02]  /*4000*/  LEA R16, P2, R22, R15, 0x1 ;  /* 0x0000000f16107211 */ /* 0x000fe400078408ff */
[----:B---3--:R-:W-:Y:S01]  /*4010*/  PRMT R29, R18, 0x7632, R29 ;  /* 0x00007632121d7816 */ /* 0x008fe2000000001d */
[----:B------:R-:W-:Y:S01]  /*4020*/  IMAD R18, R20, 0x2, R26 ;  /* 0x0000000214127824 */ /* 0x000fe200078e021a */
[----:B------:R-:W-:Y:S01]  /*4030*/  LEA.HI.X.SX32 R17, R22, R21, 0x1, P2 ;  /* 0x0000001516117211 */ /* 0x000fe200010f0eff */
[----:B------:R1:W-:Y:S01]  /*4040*/  STG.E.U16 desc[UR8][R32.64], R25 ;  /* 0x0000001920007986 */ /* 0x0003e2000c101508 */
[----:B------:R-:W-:-:S02]  /*4050*/  LEA R24, P3, R26, R15, 0x1 ;  /* 0x0000000f1a187211 */ /* 0x000fc400078608ff */
[C---:B------:R-:W-:Y:S01]  /*4060*/  LEA R22, R20.reuse, R18, 0x1 ;  /* 0x0000001214167211 */ /* 0x040fe200078e08ff */
[----:B------:R2:W-:Y:S03]  /*4070*/  STG.E.U16 desc[UR8][R16.64], R27 ;  /* 0x0000001b10007986 */ /* 0x0005e6000c101508 */
[----:B------:R-:W-:Y:S02]  /*4080*/  LEA R34, R20, R22, 0x1 ;  /* 0x0000001614227211 */ /* 0x000fe400078e08ff */
[----:B-1----:R-:W-:-:S03]  /*4090*/  LEA.HI.X.SX32 R25, R26, R21, 0x1, P3 ;  /* 0x000000151a197211 */ /* 0x002fc600018f0eff */
[----:B------:R-:W-:Y:S01]  /*40a0*/  IMAD R36, R20, 0x2, R34 ;  /* 0x0000000214247824 */ /* 0x000fe200078e0222 */
[C---:B------:R-:W-:Y:S01]  /*40b0*/  LEA R26, P2, R18.reuse, R15, 0x1 ;  /* 0x0000000f121a7211 */ /* 0x040fe200078408ff */
[----:B------:R1:W-:Y:S03]  /*40c0*/  STG.E.U16 desc[UR8][R24.64], R29 ;  /* 0x0000001d18007986 */ /* 0x0003e6000c101508 */
[----:B--2---:R-:W-:Y:S02]  /*40d0*/  LEA.HI.X.SX32 R27, R18, R21, 0x1, P2 ;  /* 0x00000015121b7211 */ /* 0x004fe400010f0eff */
[----:B------:R-:W-:Y:S02]  /*40e0*/  LEA R18, P2, R22, R15, 0x1 ;  /* 0x0000000f16127211 */ /* 0x000fe400078408ff */
[----:B------:R-:W-:Y:S01]  /*40f0*/  LEA R38, R20, R36, 0x1 ;  /* 0x0000002414267211 */ /* 0x000fe200078e08ff */
[----:B------:R-:W-:Y:S01]  /*4100*/  STG.E.U16 desc[UR8][R26.64], R35 ;  /* 0x000000231a007986 */ /* 0x000fe2000c101508 */
[----:B------:R-:W-:-:S02]  /*4110*/  LEA.HI.X.SX32 R19, R22, R21, 0x1, P2 ;  /* 0x0000001516137211 */ /* 0x000fc400010f0eff */
[----:B------:R-:W-:Y:S02]  /*4120*/  LEA R22, R20, R38, 0x1 ;  /* 0x0000002614167211 */ /* 0x000fe400078e08ff */
[-C--:B------:R-:W-:Y:S01]  /*4130*/  LEA R28, P2, R34, R15.reuse, 0x1 ;  /* 0x0000000f221c7211 */ /* 0x080fe200078408ff */
[----:B------:R2:W-:Y:S01]  /*4140*/  STG.E.U16 desc[UR8][R18.64], R4 ;  /* 0x0000000412007986 */ /* 0x0005e2000c101508 */
[----:B------:R-:W-:Y:S01]  /*4150*/  LEA R30, P3, R36, R15, 0x1 ;  /* 0x0000000f241e7211 */ /* 0x000fe200078608ff */
[----:B------:R-:W-:Y:S01]  /*4160*/  IMAD R32, R20, 0x2, R22 ;  /* 0x0000000214207824 */ /* 0x000fe200078e0216 */
[-C--:B-1----:R-:W-:Y:S02]  /*4170*/  LEA.HI.X.SX32 R29, R34, R21.reuse, 0x1, P2 ;  /* 0x00000015221d7211 */ /* 0x082fe400010f0eff */
[----:B------:R-:W-:Y:S02]  /*4180*/  LEA.HI.X.SX32 R31, R36, R21, 0x1, P3 ;  /* 0x00000015241f7211 */ /* 0x000fe400018f0eff */
[----:B------:R-:W-:Y:S01]  /*4190*/  LEA R34, R20, R32, 0x1 ;  /* 0x0000002014227211 */ /* 0x000fe200078e08ff */
[----:B------:R1:W-:Y:S01]  /*41a0*/  STG.E.U16 desc[UR8][R28.64], R5 ;  /* 0x000000051c007986 */ /* 0x0003e2000c101508 */
[----:B------:R-:W-:-:S02]  /*41b0*/  LEA R16, P2, R38, R15, 0x1 ;  /* 0x0000000f26107211 */ /* 0x000fc400078408ff */
[----:B------:R-:W-:Y:S01]  /*41c0*/  LEA R36, R20, R34, 0x1 ;  /* 0x0000002214247211 */ /* 0x000fe200078e08ff */
[----:B------:R-:W-:Y:S01]  /*41d0*/  STG.E.U16 desc[UR8][R30.64], R6 ;  /* 0x000000061e007986 */ /* 0x000fe2000c101508 */
[----:B------:R-:W-:Y:S02]  /*41e0*/  LEA.HI.X.SX32 R17, R38, R21, 0x1, P2 ;  /* 0x0000001526117211 */ /* 0x000fe400010f0eff */
[----:B------:R-:W-:Y:S01]  /*41f0*/  PRMT R25, R4, 0x7632, R25 ;  /* 0x0000763204197816 */ /* 0x000fe20000000019 */
[----:B------:R-:W-:Y:S01]  /*4200*/  IMAD R40, R20, 0x2, R36 ;  /* 0x0000000214287824 */ /* 0x000fe200078e0224 */
[----:B--2---:R-:W-:Y:S01]  /*4210*/  LEA R4, P2, R22, R15, 0x1 ;  /* 0x0000000f16047211 */ /* 0x004fe200078408ff */
[----:B------:R2:W-:Y:S01]  /*4220*/  STG.E.U16 desc[UR8][R16.64], R7 ;  /* 0x0000000710007986 */ /* 0x0005e2000c101508 */
[----:B------:R-:W-:Y:S02]  /*4230*/  PRMT R27, R5, 0x7632, R27 ;  /* 0x00007632051b7816 */ /* 0x000fe4000000001b */
[----:B------:R-:W-:-:S02]  /*4240*/  LEA R38, R20, R40, 0x1 ;  /* 0x0000002814267211 */ /* 0x000fc400078e08ff */
[----:B-1----:R-:W-:Y:S02]  /*4250*/  LEA.HI.X.SX32 R5, R22, R21, 0x1, P2 ;  /* 0x0000001516057211 */ /* 0x002fe400010f0eff */
[----:B------:R-:W-:Y:S02]  /*4260*/  LEA R42, R20, R38, 0x1 ;  /* 0x00000026142a7211 */ /* 0x000fe400078e08ff */
[-C--:B------:R-:W-:Y:S01]  /*4270*/  LEA R24, P2, R34, R15.reuse, 0x1 ;  /* 0x0000000f22187211 */ /* 0x080fe200078408ff */
[----:B------:R1:W-:Y:S01]  /*4280*/  STG.E.U16 desc[UR8][R4.64], R25 ;  /* 0x0000001904007986 */ /* 0x0003e2000c101508 */
[----:B------:R-:W-:Y:S01]  /*4290*/  LEA R18, P3, R32, R15, 0x1 ;  /* 0x0000000f20127211 */ /* 0x000fe200078608ff */
[----:B------:R-:W-:Y:S01]  /*42a0*/  IMAD R22, R20, 0x2, R42 ;  /* 0x0000000214167824 */ /* 0x000fe200078e022a */
[----:B------:R-:W-:Y:S02]  /*42b0*/  PRMT R29, R6, 0x7632, R29 ;  /* 0x00007632061d7816 */ /* 0x000fe4000000001d */
[----:B------:R-:W-:Y:S01]  /*42c0*/  LEA.HI.X.SX32 R19, R32, R21, 0x1, P3 ;  /* 0x0000001520137211 */ /* 0x000fe200018f0eff */
[----:B------:R-:W3:Y:S01]  /*42d0*/  LDS.128 R4, [R23] ;  /* 0x0000000017047984 */ /* 0x000ee20000000c00 */
[----:B------:R-:W-:-:S02]  /*42e0*/  LEA R44, R20, R22, 0x1 ;  /* 0x00000016142c7211 */ /* 0x000fc400078e08ff */
[----:B--2---:R-:W-:Y:S01]  /*42f0*/  LEA R16, P3, R40, R15, 0x1 ;  /* 0x0000000f28107211 */ /* 0x004fe200078608ff */
[----:B------:R2:W-:Y:S01]  /*4300*/  STG.E.U16 desc[UR8][R18.64], R27 ;  /* 0x0000001b12007986 */ /* 0x0005e2000c101508 */
[-C--:B-1----:R-:W-:Y:S02]  /*4310*/  LEA.HI.X.SX32 R25, R34, R21.reuse, 0x1, P2 ;  /* 0x0000001522197211 */ /* 0x082fe400010f0eff */
[----:B------:R-:W-:Y:S02]  /*4320*/  LEA R34, R20, R44, 0x1 ;  /* 0x0000002c14227211 */ /* 0x000fe400078e08ff */
[----:B------:R-:W-:Y:S01]  /*4330*/  LEA.HI.X.SX32 R17, R40, R21, 0x1, P3 ;  /* 0x0000001528117211 */ /* 0x000fe200018f0eff */
[----:B------:R1:W-:Y:S01]  /*4340*/  STG.E.U16 desc[UR8][R24.64], R29 ;  /* 0x0000001d18007986 */ /* 0x0003e2000c101508 */
[-C--:B------:R-:W-:Y:S01]  /*4350*/  LEA R30, P3, R42, R15.reuse, 0x1 ;  /* 0x0000000f2a1e7211 */ /* 0x080fe200078608ff */
[----:B------:R-:W-:Y:S01]  /*4360*/  IMAD R46, R20, 0x2, R34 ;  /* 0x00000002142e7824 */ /* 0x000fe200078e0222 */
[----:B------:R-:W-:-:S02]  /*4370*/  LEA R26, P2, R36, R15, 0x1 ;  /* 0x0000000f241a7211 */ /* 0x000fc400078408ff */
[-C--:B------:R-:W-:Y:S02]  /*4380*/  LEA.HI.X.SX32 R31, R42, R21.reuse, 0x1, P3 ;  /* 0x000000152a1f7211 */ /* 0x080fe400018f0eff */
[----:B------:R-:W-:Y:S02]  /*4390*/  LEA R48, R20, R46, 0x1 ;  /* 0x0000002e14307211 */ /* 0x000fe400078e08ff */
[----:B--2---:R-:W-:Y:S02]  /*43a0*/  LEA.HI.X.SX32 R27, R36, R21, 0x1, P2 ;  /* 0x00000015241b7211 */ /* 0x004fe400010f0eff */
[----:B------:R-:W-:Y:S02]  /*43b0*/  LEA R40, R20, R48, 0x1 ;  /* 0x0000003014287211 */ /* 0x000fe400078e08ff */
[-C--:B-1----:R-:W-:Y:S01]  /*43c0*/  LEA R24, P3, R44, R15.reuse, 0x1 ;  /* 0x0000000f2c187211 */ /* 0x082fe200078608ff */
[----:B------:R-:W-:Y:S01]  /*43d0*/  STG.E.U16 desc[UR8][R26.64], R51 ;  /* 0x000000331a007986 */ /* 0x000fe2000c101508 */
[----:B------:R-:W-:Y:S01]  /*43e0*/  LEA R28, P2, R38, R15, 0x1 ;  /* 0x0000000f261c7211 */ /* 0x000fe200078408ff */
[----:B------:R-:W-:Y:S01]  /*43f0*/  IMAD R50, R20, 0x2, R40 ;  /* 0x0000000214327824 */ /* 0x000fe200078e0228 */
[-C--:B------:R-:W-:Y:S01]  /*4400*/  LEA.HI.X.SX32 R25, R44, R21.reuse, 0x1, P3 ;  /* 0x000000152c197211 */ /* 0x080fe200018f0eff */
[----:B0-----:R0:W-:Y:S01]  /*4410*/  STG.E.U16 desc[UR8][R16.64], R8 ;  /* 0x0000000810007986 */ /* 0x0011e2000c101508 */
[----:B------:R-:W-:-:S02]  /*4420*/  LEA.HI.X.SX32 R29, R38, R21, 0x1, P2 ;  /* 0x00000015261d7211 */ /* 0x000fc400010f0eff */
[----:B------:R-:W-:Y:S02]  /*4430*/  LEA R52, R20, R50, 0x1 ;  /* 0x0000003214347211 */ /* 0x000fe400078e08ff */
[----:B------:R-:W-:Y:S01]  /*4440*/  LEA R18, P2, R22, R15, 0x1 ;  /* 0x0000000f16127211 */ /* 0x000fe200078408ff */
[----:B------:R1:W-:Y:S01]  /*4450*/  STG.E.U16 desc[UR8][R28.64], R9 ;  /* 0x000000091c007986 */ /* 0x0003e2000c101508 */
[----:B------:R-:W-:Y:S02]  /*4460*/  LEA R44, R20, R52, 0x1 ;  /* 0x00000034142c7211 */ /* 0x000fe400078e08ff */
[----:B------:R-:W-:Y:S01]  /*4470*/  LEA.HI.X.SX32 R19, R22, R21, 0x1, P2 ;  /* 0x0000001516137211 */ /* 0x000fe200010f0eff */
[----:B------:R3:W-:Y:S01]  /*4480*/  STG.E.U16 desc[UR8][R30.64], R10 ;  /* 0x0000000a1e007986 */ /* 0x0007e2000c101508 */
[-C--:B------:R-:W-:Y:S01]  /*4490*/  LEA R32, P4, R34, R15.reuse, 0x1 ;  /* 0x0000000f22207211 */ /* 0x080fe200078808ff */
[----:B------:R-:W-:Y:S01]  /*44a0*/  IMAD R54, R20, 0x2, R44 ;  /* 0x0000000214367824 */ /* 0x000fe200078e022c */
[----:B------:R-:W-:Y:S01]  /*44b0*/  LEA R22, P2, R46, R15, 0x1 ;  /* 0x0000000f2e167211 */ /* 0x000fe200078408ff */
[----:B------:R2:W-:Y:S01]  /*44c0*/  STG.E.U16 desc[UR8][R18.64], R11 ;  /* 0x0000000b12007986 */ /* 0x0005e2000c101508 */
[----:B------:R-:W-:-:S02]  /*44d0*/  LEA.HI.X.SX32 R33, R34, R21, 0x1, P4 ;  /* 0x0000001522217211 */ /* 0x000fc400020f0eff */
[----:B------:R-:W-:Y:S02]  /*44e0*/  LEA R56, R20, R54, 0x1 ;  /* 0x0000003614387211 */ /* 0x000fe400078e08ff */
[----:B------:R-:W-:Y:S02]  /*44f0*/  LEA.HI.X.SX32 R23, R46, R21, 0x1, P2 ;  /* 0x000000152e177211 */ /* 0x000fe400010f0eff */
[-C--:B------:R-:W-:Y:S02]  /*4500*/  LEA R34, P3, R48, R15.reuse, 0x1 ;  /* 0x0000000f30227211 */ /* 0x080fe400078608ff */
[-C--:B------:R-:W-:Y:S02]  /*4510*/  LEA R36, P4, R40, R15.reuse, 0x1 ;  /* 0x0000000f28247211 */ /* 0x080fe400078808ff */
[----:B------:R-:W-:Y:S02]  /*4520*/  LEA R38, P2, R50, R15, 0x1 ;  /* 0x0000000f32267211 */ /* 0x000fe400078408ff */
[----:B------:R-:W-:-:S02]  /*4530*/  LEA R58, R20, R56, 0x1 ;  /* 0x00000038143a7211 */ /* 0x000fc400078e08ff */
[-C--:B------:R-:W-:Y:S02]  /*4540*/  LEA.HI.X.SX32 R35, R48, R21.reuse, 0x1, P3 ;  /* 0x0000001530237211 */ /* 0x080fe400018f0eff */
[-C--:B------:R-:W-:Y:S02]  /*4550*/  LEA.HI.X.SX32 R37, R40, R21.reuse, 0x1, P4 ;  /* 0x0000001528257211 */ /* 0x080fe400020f0eff */
[----:B------:R-:W-:Y:S01]  /*4560*/  LEA.HI.X.SX32 R39, R50, R21, 0x1, P2 ;  /* 0x0000001532277211 */ /* 0x000fe200010f0eff */
[----:B------:R-:W-:Y:S01]  /*4570*/  IMAD R50, R20, 0x2, R58 ;  /* 0x0000000214327824 */ /* 0x000fe200078e023a */
[-C--:B------:R-:W-:Y:S02]  /*4580*/  LEA R40, P3, R52, R15.reuse, 0x1 ;  /* 0x0000000f34287211 */ /* 0x080fe400078608ff */
[----:B------:R-:W-:Y:S02]  /*4590*/  LEA R42, P4, R44, R15, 0x1 ;  /* 0x0000000f2c2a7211 */ /* 0x000fe400078808ff */
[----:B------:R-:W-:-:S02]  /*45a0*/  LEA.HI.X.SX32 R41, R52, R21, 0x1, P3 ;  /* 0x0000001534297211 */ /* 0x000fc400018f0eff */
[----:B------:R-:W-:Y:S02]  /*45b0*/  LEA.HI.X.SX32 R43, R44, R21, 0x1, P4 ;  /* 0x000000152c2b7211 */ /* 0x000fe400020f0eff */
[-C--:B------:R-:W-:Y:S02]  /*45c0*/  LEA R44, P2, R54, R15.reuse, 0x1 ;  /* 0x0000000f362c7211 */ /* 0x080fe400078408ff */
[-C--:B------:R-:W-:Y:S02]  /*45d0*/  LEA R46, P3, R56, R15.reuse, 0x1 ;  /* 0x0000000f382e7211 */ /* 0x080fe400078608ff */
[-C--:B------:R-:W-:Y:S02]  /*45e0*/  LEA R48, P4, R58, R15.reuse, 0x1 ;  /* 0x0000000f3a307211 */ /* 0x080fe400078808ff */
[----:B------:R-:W-:Y:S02]  /*45f0*/  LEA R20, P5, R50, R15, 0x1 ;  /* 0x0000000f32147211 */ /* 0x000fe400078a08ff */
[----:B------:R-:W-:-:S02]  /*4600*/  PRMT R15, R8, 0x7632, R15 ;  /* 0x00007632080f7816 */ /* 0x000fc4000000000f */
[----:B0-----:R-:W-:Y:S02]  /*4610*/  PRMT R17, R9, 0x7632, R17 ;  /* 0x0000763209117816 */ /* 0x001fe40000000011 */
[----:B------:R-:W-:Y:S01]  /*4620*/  PRMT R27, R10, 0x7632, R27 ;  /* 0x000076320a1b7816 */ /* 0x000fe2000000001b */
[----:B------:R0:W-:Y:S01]  /*4630*/  STG.E.U16 desc[UR8][R24.64], R15 ;  /* 0x0000000f18007986 */ /* 0x0001e2000c101508 */
[----:B-1----:R-:W-:Y:S01]  /*4640*/  PRMT R29, R11, 0x7632, R29 ;  /* 0x000076320b1d7816 */ /* 0x002fe2000000001d */
[----:B------:R-:W1:Y:S01]  /*4650*/  LDC.64 R8, c[0x0][0x3a0] ;  /* 0x0000e800ff087b82 */ /* 0x000e620000000a00 */
[-C--:B------:R-:W-:Y:S01]  /*4660*/  LEA.HI.X.SX32 R45, R54, R21.reuse, 0x1, P2 ;  /* 0x00000015362d7211 */ /* 0x080fe200010f0eff */
[----:B------:R-:W-:Y:S01]  /*4670*/  STG.E.U16 desc[UR8][R32.64], R17 ;  /* 0x0000001120007986 */ /* 0x000fe2000c101508 */
[----:B---3--:R-:W-:Y:S02]  /*4680*/  PRMT R10, R4, 0x7632, R10 ;  /* 0x00007632040a7816 */ /* 0x008fe4000000000a */
[-C--:B------:R-:W-:Y:S01]  /*4690*/  LEA.HI.X.SX32 R47, R56, R21.reuse, 0x1, P3 ;  /* 0x00000015382f7211 */ /* 0x080fe200018f0eff */
[----:B------:R3:W-:Y:S01]  /*46a0*/  STG.E.U16 desc[UR8][R22.64], R27 ;  /* 0x0000001b16007986 */ /* 0x0007e2000c101508 */
[----:B------:R-:W-:-:S02]  /*46b0*/  LEA.HI.X.SX32 R49, R58, R21, 0x1, P4 ;  /* 0x000000153a317211 */ /* 0x000fc400020f0eff */
[----:B--2---:R-:W-:Y:S01]  /*46c0*/  PRMT R11, R6, 0x7632, R11 ;  /* 0x00007632060b7816 */ /* 0x004fe2000000000b */
[----:B------:R-:W-:Y:S01]  /*46d0*/  STG.E.U16 desc[UR8][R34.64], R29 ;  /* 0x0000001d22007986 */ /* 0x000fe2000c101508 */
[----:B------:R-:W-:Y:S02]  /*46e0*/  LEA.HI.X.SX32 R21, R50, R21, 0x1, P5 ;  /* 0x0000001532157211 */ /* 0x000fe400028f0eff */
[----:B0-----:R-:W-:Y:S01]  /*46f0*/  PRMT R15, R7, 0x7632, R15 ;  /* 0x00007632070f7816 */ /* 0x001fe2000000000f */
[----:B------:R0:W-:Y:S01]  /*4700*/  STG.E.U16 desc[UR8][R36.64], R4 ;  /* 0x0000000424007986 */ /* 0x0001e2000c101508 */
[----:B---3--:R-:W-:-:S03]  /*4710*/  PRMT R23, R5, 0x7632, R23 ;  /* 0x0000763205177816 */ /* 0x008fc60000000017 */
[----:B------:R2:W-:Y:S04]  /*4720*/  STG.E.U16 desc[UR8][R38.64], R5 ;  /* 0x0000000526007986 */ /* 0x0005e8000c101508 */
[----:B------:R3:W-:Y:S01]  /*4730*/  STG.E.U16 desc[UR8][R40.64], R6 ;  /* 0x0000000628007986 */ /* 0x0007e2000c101508 */
[----:B0-----:R-:W-:-:S03]  /*4740*/  FFMA R4, R13, 0.69314718246459960938, R0 ;  /* 0x3f3172180d047823 */ /* 0x001fc60000000000 */
[----:B------:R0:W-:Y:S01]  /*4750*/  STG.E.U16 desc[UR8][R42.64], R7 ;  /* 0x000000072a007986 */ /* 0x0001e2000c101508 */
[----:B------:R-:W-:-:S03]  /*4760*/  IMAD.HI R0, R53, 0x4, RZ ;  /* 0x0000000435007827 */ /* 0x000fc600078e02ff */
[----:B------:R0:W-:Y:S01]  /*4770*/  STG.E.U16 desc[UR8][R44.64], R10 ;  /* 0x0000000a2c007986 */ /* 0x0001e2000c101508 */
[----:B--2---:R-:W-:-:S03]  /*4780*/  FSEL R5, R14, -INF , P1 ;  /* 0xff8000000e057808 */ /* 0x004fc60000800000 */
[----:B------:R0:W-:Y:S01]  /*4790*/  STG.E.U16 desc[UR8][R46.64], R23 ;  /* 0x000000172e007986 */ /* 0x0001e2000c101508 */
[----:B---3--:R-:W-:Y:S01]  /*47a0*/  SHF.L.U32 R6, R3, 0x1, RZ ;  /* 0x0000000103067819 */ /* 0x008fe200000006ff */
[----:B------:R-:W-:Y:S01]  /*47b0*/  FFMA R5, R5, 0.69314718246459960938, R2 ;  /* 0x3f31721805057823 */ /* 0x000fe20000000002 */
[----:B------:R-:W-:Y:S01]  /*47c0*/  SHF.L.U32 R3, R53, 0x2, RZ ;  /* 0x0000000235037819 */ /* 0x000fe200000006ff */
[----:B------:R0:W-:Y:S01]  /*47d0*/  STG.E.U16 desc[UR8][R48.64], R11 ;  /* 0x0000000b30007986 */ /* 0x0001e2000c101508 */
[----:B------:R-:W-:Y:S02]  /*47e0*/  LOP3.LUT R6, R6, 0x3f8, RZ, 0xc0, !PT ;  /* 0x000003f806067812 */ /* 0x000fe400078ec0ff */
[----:B-1----:R-:W-:Y:S01]  /*47f0*/  IADD3 R2, P1, P2, R3, UR6, R8 ;  /* 0x0000000603027c10 */ /* 0x002fe2000fa3e008 */
[----:B------:R0:W-:Y:S03]  /*4800*/  STG.E.U16 desc[UR8][R20.64], R15 ;  /* 0x0000000f14007986 */ /* 0x0001e6000c101508 */
[----:B------:R-:W-:Y:S01]  /*4810*/  IADD3.X R3, PT, PT, R0, UR5, R9, P1, P2 ;  /* 0x0000000500037c10 */ /* 0x000fe20008fe4409 */
[----:B------:R-:W-:Y:S06]  /*4820*/  BAR.SYNC.DEFER_BLOCKING 0x0 ;  /* 0x0000000000007b1d */ /* 0x000fec0000010000 */
[----:B------:R0:W-:Y:S02]  /*4830*/  STS.64 [R6+UR7], R4 ;  /* 0x0000000406007988 */ /* 0x0001e40008000a07 */
[----:B------:R-:W-:Y:S06]  /*4840*/  BAR.SYNC.DEFER_BLOCKING 0x0 ;  /* 0x0000000000007b1d */ /* 0x000fec0000010000 */
[----:B------:R-:W-:Y:S05]  /*4850*/  @P0 EXIT ;  /* 0x000000000000094d */ /* 0x000fea0003800000 */
[----:B0-----:R-:W0:Y:S04]  /*4860*/  LDS R5, [R12] ;  /* 0x000000000c057984 */ /* 0x001e280000000800 */
[----:B0-----:R-:W-:Y:S01]  /*4870*/  STG.E desc[UR8][R2.64], R5 ;  /* 0x0000000502007986 */ /* 0x001fe2000c101908 */
[----:B------:R-:W-:Y:S05]  /*4880*/  EXIT ;  /* 0x000000000000794d */ /* 0x000fea0003800000 */
.L_x_2:
[----:B------:R-:W-:-:S00]  /*4890*/  BRA `(.L_x_2) ;  /* 0xfffffffc00fc7947 */ /* 0x000fc0000383ffff */
[----:B------:R-:W-:-:S00]  /*48a0*/  NOP ;  /* 0x0000000000007918 */ /* 0x000fc00000000000 */
        /* <DEDUP_REMOVED lines=13> */
.L_x_3:


//--------------------- .nv.global.init           --------------------------
	.section	.nv.global.init,"aw",@progbits
.nv.global.init:
	.type		_$_str,@object
	.size		_$_str,(.L_0 - _$_str)
_$_str:
        /*0000*/ 	.byte	0x5f, 0x5f, 0x43, 0x55, 0x44, 0x41, 0x5f, 0x46, 0x54, 0x5a, 0x00
.L_0:


//--------------------- .nv.shared.attn_fwd       --------------------------
	.section	.nv.shared.attn_fwd,"aw",@nobits
	.sectionflags	@""
	.align	16
	.zero		1024


//--------------------- .nv.shared.reserved.0     --------------------------
	.section	.nv.shared.reserved.0,"aw",@nobits
	.weak		__nv_reservedSMEM_offset_0_alias
	.size		__nv_reservedSMEM_offset_0_alias, 0, 64
	.other		__nv_reservedSMEM_offset_0_alias,@"STO_CUDA_RESERVED_SHARED STV_DEFAULT"
__nv_reservedSMEM_offset_0_alias:
	.zero		0
	.zero		64


//--------------------- .nv.constant0.attn_fwd    --------------------------
	.section	.nv.constant0.attn_fwd,"a",@progbits
	.sectionflags	@""
	.align	4
.nv.constant0.attn_fwd:
	.zero		1032


//--------------------- SYMBOLS --------------------------

	.type		.nv.reservedSmem.offset0,@object
	.size		.nv.reservedSmem.offset0,0x4
	.type		.nv.reservedSmem.cap,@object
	.size		.nv.reservedSmem.cap,0x4
